//
// Generated by NVIDIA NVVM Compiler
//
// Compiler Build ID: CL-36424714
// Cuda compilation tools, release 13.0, V13.0.88
// Based on NVVM 20.0.0
//

.version 9.0
.target sm_100
.address_size 64

	// .globl	_Z16matmul_no_sharedPfS_S_i
.extern .shared .align 16 .b8 shared_memory[];

.visible .entry _Z16matmul_no_sharedPfS_S_i(
	.param .u64 .ptr .align 1 _Z16matmul_no_sharedPfS_S_i_param_0,
	.param .u64 .ptr .align 1 _Z16matmul_no_sharedPfS_S_i_param_1,
	.param .u64 .ptr .align 1 _Z16matmul_no_sharedPfS_S_i_param_2,
	.param .u32 _Z16matmul_no_sharedPfS_S_i_param_3
)
{
	.reg .pred 	%p<10>;
	.reg .b32 	%r<40>;
	.reg .b32 	%f<67>;
	.reg .b64 	%rd<67>;

	ld.param.u64 	%rd14, [_Z16matmul_no_sharedPfS_S_i_param_0];
	ld.param.u64 	%rd15, [_Z16matmul_no_sharedPfS_S_i_param_1];
	ld.param.u32 	%r18, [_Z16matmul_no_sharedPfS_S_i_param_3];
	cvta.to.global.u64 	%rd1, %rd15;
	cvta.to.global.u64 	%rd2, %rd14;
	mov.u32 	%r19, %ctaid.y;
	mov.u32 	%r20, %ntid.y;
	mov.u32 	%r21, %tid.y;
	mad.lo.s32 	%r1, %r19, %r20, %r21;
	mov.u32 	%r22, %ctaid.x;
	mov.u32 	%r23, %ntid.x;
	mov.u32 	%r24, %tid.x;
	mad.lo.s32 	%r2, %r22, %r23, %r24;
	max.s32 	%r25, %r1, %r2;
	setp.ge.s32 	%p1, %r25, %r18;
	@%p1 bra 	$L__BB0_13;
	mul.lo.s32 	%r3, %r18, %r1;
	and.b32  	%r4, %r18, 7;
	setp.lt.u32 	%p2, %r18, 8;
	mov.f32 	%f66, 0f00000000;
	mov.b32 	%r38, 0;
	@%p2 bra 	$L__BB0_4;
	and.b32  	%r38, %r18, 2147483640;
	neg.s32 	%r36, %r38;
	mul.wide.s32 	%rd16, %r18, 4;
	add.s64 	%rd3, %rd1, %rd16;
	shl.b32 	%r7, %r18, 3;
	mul.wide.s32 	%rd17, %r18, 8;
	add.s64 	%rd4, %rd1, %rd17;
	mul.wide.s32 	%rd18, %r18, 12;
	add.s64 	%rd5, %rd1, %rd18;
	mul.wide.s32 	%rd19, %r18, 16;
	add.s64 	%rd6, %rd1, %rd19;
	mul.wide.s32 	%rd20, %r18, 20;
	add.s64 	%rd7, %rd1, %rd20;
	mul.wide.s32 	%rd21, %r18, 24;
	add.s64 	%rd8, %rd1, %rd21;
	mul.wide.s32 	%rd22, %r18, 28;
	add.s64 	%rd9, %rd1, %rd22;
	mul.wide.u32 	%rd23, %r3, 4;
	add.s64 	%rd24, %rd23, %rd2;
	add.s64 	%rd66, %rd24, 16;
	mov.f32 	%f66, 0f00000000;
	mov.u32 	%r35, %r2;
$L__BB0_3:
	.pragma "nounroll";
	mul.wide.s32 	%rd25, %r35, 4;
	add.s64 	%rd26, %rd3, %rd25;
	add.s64 	%rd27, %rd4, %rd25;
	add.s64 	%rd28, %rd5, %rd25;
	add.s64 	%rd29, %rd6, %rd25;
	add.s64 	%rd30, %rd7, %rd25;
	add.s64 	%rd31, %rd8, %rd25;
	add.s64 	%rd32, %rd9, %rd25;
	add.s64 	%rd33, %rd1, %rd25;
	ld.global.f32 	%f16, [%rd66+-16];
	ld.global.f32 	%f17, [%rd33];
	fma.rn.f32 	%f18, %f16, %f17, %f66;
	ld.global.f32 	%f19, [%rd66+-12];
	ld.global.f32 	%f20, [%rd26];
	fma.rn.f32 	%f21, %f19, %f20, %f18;
	ld.global.f32 	%f22, [%rd66+-8];
	ld.global.f32 	%f23, [%rd27];
	fma.rn.f32 	%f24, %f22, %f23, %f21;
	ld.global.f32 	%f25, [%rd66+-4];
	ld.global.f32 	%f26, [%rd28];
	fma.rn.f32 	%f27, %f25, %f26, %f24;
	ld.global.f32 	%f28, [%rd66];
	ld.global.f32 	%f29, [%rd29];
	fma.rn.f32 	%f30, %f28, %f29, %f27;
	ld.global.f32 	%f31, [%rd66+4];
	ld.global.f32 	%f32, [%rd30];
	fma.rn.f32 	%f33, %f31, %f32, %f30;
	ld.global.f32 	%f34, [%rd66+8];
	ld.global.f32 	%f35, [%rd31];
	fma.rn.f32 	%f36, %f34, %f35, %f33;
	ld.global.f32 	%f37, [%rd66+12];
	ld.global.f32 	%f38, [%rd32];
	fma.rn.f32 	%f66, %f37, %f38, %f36;
	add.s32 	%r36, %r36, 8;
	add.s32 	%r35, %r35, %r7;
	add.s64 	%rd66, %rd66, 32;
	setp.ne.s32 	%p3, %r36, 0;
	@%p3 bra 	$L__BB0_3;
$L__BB0_4:
	setp.eq.s32 	%p4, %r4, 0;
	@%p4 bra 	$L__BB0_12;
	and.b32  	%r13, %r18, 3;
	setp.lt.u32 	%p5, %r4, 4;
	@%p5 bra 	$L__BB0_7;
	add.s32 	%r27, %r38, %r3;
	mul.wide.u32 	%rd34, %r27, 4;
	add.s64 	%rd35, %rd2, %rd34;
	ld.global.f32 	%f40, [%rd35];
	mad.lo.s32 	%r28, %r38, %r18, %r2;
	mul.wide.s32 	%rd36, %r28, 4;
	add.s64 	%rd37, %rd1, %rd36;
	ld.global.f32 	%f41, [%rd37];
	fma.rn.f32 	%f42, %f40, %f41, %f66;
	cvt.u64.u32 	%rd38, %r3;
	cvt.u64.u32 	%rd39, %r38;
	add.s64 	%rd40, %rd39, %rd38;
	shl.b64 	%rd41, %rd40, 2;
	add.s64 	%rd42, %rd2, %rd41;
	ld.global.f32 	%f43, [%rd42+4];
	mul.wide.s32 	%rd43, %r18, 4;
	add.s64 	%rd44, %rd37, %rd43;
	ld.global.f32 	%f44, [%rd44];
	fma.rn.f32 	%f45, %f43, %f44, %f42;
	ld.global.f32 	%f46, [%rd42+8];
	add.s64 	%rd45, %rd44, %rd43;
	ld.global.f32 	%f47, [%rd45];
	fma.rn.f32 	%f48, %f46, %f47, %f45;
	ld.global.f32 	%f49, [%rd42+12];
	add.s64 	%rd46, %rd45, %rd43;
	ld.global.f32 	%f50, [%rd46];
	fma.rn.f32 	%f66, %f49, %f50, %f48;
	add.s32 	%r38, %r38, 4;
$L__BB0_7:
	setp.eq.s32 	%p6, %r13, 0;
	@%p6 bra 	$L__BB0_12;
	setp.eq.s32 	%p7, %r13, 1;
	@%p7 bra 	$L__BB0_10;
	add.s32 	%r29, %r38, %r3;
	mul.wide.u32 	%rd47, %r29, 4;
	add.s64 	%rd48, %rd2, %rd47;
	ld.global.f32 	%f52, [%rd48];
	mad.lo.s32 	%r30, %r38, %r18, %r2;
	mul.wide.s32 	%rd49, %r30, 4;
	add.s64 	%rd50, %rd1, %rd49;
	ld.global.f32 	%f53, [%rd50];
	fma.rn.f32 	%f54, %f52, %f53, %f66;
	cvt.u64.u32 	%rd51, %r3;
	cvt.u64.u32 	%rd52, %r38;
	add.s64 	%rd53, %rd52, %rd51;
	shl.b64 	%rd54, %rd53, 2;
	add.s64 	%rd55, %rd2, %rd54;
	ld.global.f32 	%f55, [%rd55+4];
	mul.wide.s32 	%rd56, %r18, 4;
	add.s64 	%rd57, %rd50, %rd56;
	ld.global.f32 	%f56, [%rd57];
	fma.rn.f32 	%f66, %f55, %f56, %f54;
	add.s32 	%r38, %r38, 2;
$L__BB0_10:
	and.b32  	%r31, %r18, 1;
	setp.eq.b32 	%p8, %r31, 1;
	not.pred 	%p9, %p8;
	@%p9 bra 	$L__BB0_12;
	add.s32 	%r32, %r38, %r3;
	mul.wide.u32 	%rd58, %r32, 4;
	add.s64 	%rd59, %rd2, %rd58;
	ld.global.f32 	%f57, [%rd59];
	mad.lo.s32 	%r33, %r38, %r18, %r2;
	mul.wide.s32 	%rd60, %r33, 4;
	add.s64 	%rd61, %rd1, %rd60;
	ld.global.f32 	%f58, [%rd61];
	fma.rn.f32 	%f66, %f57, %f58, %f66;
$L__BB0_12:
	ld.param.u64 	%rd65, [_Z16matmul_no_sharedPfS_S_i_param_2];
	add.s32 	%r34, %r3, %r2;
	cvta.to.global.u64 	%rd62, %rd65;
	mul.wide.s32 	%rd63, %r34, 4;
	add.s64 	%rd64, %rd62, %rd63;
	st.global.f32 	[%rd64], %f66;
$L__BB0_13:
	ret;

}
	// .globl	_Z13matmul_sharedPfS_S_ii
.visible .entry _Z13matmul_sharedPfS_S_ii(
	.param .u64 .ptr .align 1 _Z13matmul_sharedPfS_S_ii_param_0,
	.param .u64 .ptr .align 1 _Z13matmul_sharedPfS_S_ii_param_1,
	.param .u64 .ptr .align 1 _Z13matmul_sharedPfS_S_ii_param_2,
	.param .u32 _Z13matmul_sharedPfS_S_ii_param_3,
	.param .u32 _Z13matmul_sharedPfS_S_ii_param_4
)
{
	.reg .pred 	%p<18>;
	.reg .b32 	%r<103>;
	.reg .b32 	%f<79>;
	.reg .b64 	%rd<14>;

	ld.param.u64 	%rd3, [_Z13matmul_sharedPfS_S_ii_param_0];
	ld.param.u64 	%rd4, [_Z13matmul_sharedPfS_S_ii_param_1];
	ld.param.u32 	%r34, [_Z13matmul_sharedPfS_S_ii_param_3];
	ld.param.u32 	%r35, [_Z13matmul_sharedPfS_S_ii_param_4];
	mov.u32 	%r36, %ctaid.y;
	mov.u32 	%r1, %tid.y;
	mad.lo.s32 	%r2, %r35, %r36, %r1;
	mov.u32 	%r37, %ctaid.x;
	mov.u32 	%r3, %tid.x;
	mad.lo.s32 	%r4, %r35, %r37, %r3;
	add.s32 	%r38, %r34, %r35;
	add.s32 	%r39, %r38, -1;
	div.s32 	%r5, %r39, %r35;
	setp.lt.s32 	%p1, %r5, 1;
	mov.f32 	%f77, 0f00000000;
	@%p1 bra 	$L__BB1_19;
	mul.lo.s32 	%r41, %r35, %r35;
	shl.b32 	%r42, %r41, 2;
	mov.u32 	%r43, shared_memory;
	add.s32 	%r6, %r43, %r42;
	mul.lo.s32 	%r7, %r35, %r1;
	mul.lo.s32 	%r8, %r2, %r34;
	and.b32  	%r9, %r35, 7;
	and.b32  	%r10, %r35, 3;
	and.b32  	%r11, %r35, 2147483640;
	and.b32  	%r12, %r35, 1;
	neg.s32 	%r13, %r11;
	shl.b32 	%r44, %r3, 2;
	add.s32 	%r45, %r42, %r44;
	add.s32 	%r14, %r43, %r45;
	shl.b32 	%r15, %r35, 5;
	shl.b32 	%r16, %r35, 2;
	cvta.to.global.u64 	%rd1, %rd3;
	cvta.to.global.u64 	%rd2, %rd4;
	mov.f32 	%f77, 0f00000000;
	mov.b32 	%r96, 0;
$L__BB1_2:
	setp.ge.s32 	%p2, %r2, %r34;
	mul.lo.s32 	%r18, %r96, %r35;
	add.s32 	%r46, %r18, %r3;
	setp.ge.u32 	%p3, %r46, %r34;
	mov.f32 	%f68, 0f00000000;
	or.pred  	%p4, %p2, %p3;
	@%p4 bra 	$L__BB1_4;
	add.s32 	%r47, %r46, %r8;
	mul.wide.u32 	%rd6, %r47, 4;
	add.s64 	%rd7, %rd1, %rd6;
	ld.global.f32 	%f68, [%rd7];
$L__BB1_4:
	setp.ge.s32 	%p5, %r4, %r34;
	add.s32 	%r48, %r7, %r3;
	shl.b32 	%r49, %r48, 2;
	add.s32 	%r51, %r43, %r49;
	st.shared.f32 	[%r51], %f68;
	add.s32 	%r20, %r18, %r1;
	setp.ge.u32 	%p6, %r20, %r34;
	mov.f32 	%f69, 0f00000000;
	or.pred  	%p7, %p5, %p6;
	@%p7 bra 	$L__BB1_6;
	mad.lo.s32 	%r53, %r20, %r34, %r4;
	mul.wide.u32 	%rd8, %r53, 4;
	add.s64 	%rd9, %rd2, %rd8;
	ld.global.f32 	%f69, [%rd9];
$L__BB1_6:
	setp.lt.s32 	%p8, %r35, 1;
	add.s32 	%r56, %r6, %r49;
	st.shared.f32 	[%r56], %f69;
	bar.sync 	0;
	@%p8 bra 	$L__BB1_18;
	setp.lt.u32 	%p9, %r35, 8;
	mov.b32 	%r101, 0;
	@%p9 bra 	$L__BB1_10;
	shl.b32 	%r58, %r7, 2;
	add.s32 	%r60, %r58, %r43;
	add.s32 	%r97, %r60, 16;
	mov.u32 	%r98, %r14;
	mov.u32 	%r99, %r13;
$L__BB1_9:
	.pragma "nounroll";
	ld.shared.f32 	%f24, [%r97+-16];
	ld.shared.f32 	%f25, [%r98];
	fma.rn.f32 	%f26, %f24, %f25, %f77;
	ld.shared.f32 	%f27, [%r97+-12];
	add.s32 	%r61, %r98, %r16;
	ld.shared.f32 	%f28, [%r61];
	fma.rn.f32 	%f29, %f27, %f28, %f26;
	ld.shared.f32 	%f30, [%r97+-8];
	add.s32 	%r62, %r61, %r16;
	ld.shared.f32 	%f31, [%r62];
	fma.rn.f32 	%f32, %f30, %f31, %f29;
	ld.shared.f32 	%f33, [%r97+-4];
	add.s32 	%r63, %r62, %r16;
	ld.shared.f32 	%f34, [%r63];
	fma.rn.f32 	%f35, %f33, %f34, %f32;
	ld.shared.f32 	%f36, [%r97];
	add.s32 	%r64, %r63, %r16;
	ld.shared.f32 	%f37, [%r64];
	fma.rn.f32 	%f38, %f36, %f37, %f35;
	ld.shared.f32 	%f39, [%r97+4];
	add.s32 	%r65, %r64, %r16;
	ld.shared.f32 	%f40, [%r65];
	fma.rn.f32 	%f41, %f39, %f40, %f38;
	ld.shared.f32 	%f42, [%r97+8];
	add.s32 	%r66, %r65, %r16;
	ld.shared.f32 	%f43, [%r66];
	fma.rn.f32 	%f44, %f42, %f43, %f41;
	ld.shared.f32 	%f45, [%r97+12];
	add.s32 	%r67, %r66, %r16;
	ld.shared.f32 	%f46, [%r67];
	fma.rn.f32 	%f77, %f45, %f46, %f44;
	add.s32 	%r99, %r99, 8;
	add.s32 	%r98, %r98, %r15;
	add.s32 	%r97, %r97, 32;
	setp.ne.s32 	%p10, %r99, 0;
	mov.u32 	%r101, %r11;
	@%p10 bra 	$L__BB1_9;
$L__BB1_10:
	setp.eq.s32 	%p11, %r9, 0;
	@%p11 bra 	$L__BB1_18;
	add.s32 	%r68, %r9, -1;
	setp.lt.u32 	%p12, %r68, 3;
	@%p12 bra 	$L__BB1_13;
	add.s32 	%r69, %r101, %r7;
	shl.b32 	%r70, %r69, 2;
	add.s32 	%r72, %r43, %r70;
	ld.shared.f32 	%f48, [%r72];
	mad.lo.s32 	%r73, %r101, %r35, %r3;
	shl.b32 	%r74, %r73, 2;
	add.s32 	%r75, %r6, %r74;
	ld.shared.f32 	%f49, [%r75];
	fma.rn.f32 	%f50, %f48, %f49, %f77;
	ld.shared.f32 	%f51, [%r72+4];
	add.s32 	%r76, %r75, %r16;
	ld.shared.f32 	%f52, [%r76];
	fma.rn.f32 	%f53, %f51, %f52, %f50;
	ld.shared.f32 	%f54, [%r72+8];
	add.s32 	%r77, %r76, %r16;
	ld.shared.f32 	%f55, [%r77];
	fma.rn.f32 	%f56, %f54, %f55, %f53;
	ld.shared.f32 	%f57, [%r72+12];
	add.s32 	%r78, %r77, %r16;
	ld.shared.f32 	%f58, [%r78];
	fma.rn.f32 	%f77, %f57, %f58, %f56;
	add.s32 	%r101, %r101, 4;
$L__BB1_13:
	setp.eq.s32 	%p13, %r10, 0;
	@%p13 bra 	$L__BB1_18;
	setp.eq.s32 	%p14, %r10, 1;
	@%p14 bra 	$L__BB1_16;
	add.s32 	%r79, %r101, %r7;
	shl.b32 	%r80, %r79, 2;
	add.s32 	%r82, %r43, %r80;
	ld.shared.f32 	%f60, [%r82];
	mad.lo.s32 	%r83, %r101, %r35, %r3;
	shl.b32 	%r84, %r83, 2;
	add.s32 	%r85, %r6, %r84;
	ld.shared.f32 	%f61, [%r85];
	fma.rn.f32 	%f62, %f60, %f61, %f77;
	ld.shared.f32 	%f63, [%r82+4];
	add.s32 	%r86, %r85, %r16;
	ld.shared.f32 	%f64, [%r86];
	fma.rn.f32 	%f77, %f63, %f64, %f62;
	add.s32 	%r101, %r101, 2;
$L__BB1_16:
	setp.eq.s32 	%p15, %r12, 0;
	@%p15 bra 	$L__BB1_18;
	add.s32 	%r87, %r101, %r7;
	shl.b32 	%r88, %r87, 2;
	add.s32 	%r90, %r43, %r88;
	ld.shared.f32 	%f65, [%r90];
	mad.lo.s32 	%r91, %r101, %r35, %r3;
	shl.b32 	%r92, %r91, 2;
	add.s32 	%r93, %r6, %r92;
	ld.shared.f32 	%f66, [%r93];
	fma.rn.f32 	%f77, %f65, %f66, %f77;
$L__BB1_18:
	bar.sync 	0;
	add.s32 	%r96, %r96, 1;
	setp.ne.s32 	%p16, %r96, %r5;
	@%p16 bra 	$L__BB1_2;
$L__BB1_19:
	max.s32 	%r94, %r2, %r4;
	setp.ge.s32 	%p17, %r94, %r34;
	@%p17 bra 	$L__BB1_21;
	ld.param.u64 	%rd13, [_Z13matmul_sharedPfS_S_ii_param_2];
	mad.lo.s32 	%r95, %r2, %r34, %r4;
	cvta.to.global.u64 	%rd10, %rd13;
	mul.wide.s32 	%rd11, %r95, 4;
	add.s64 	%rd12, %rd10, %rd11;
	st.global.f32 	[%rd12], %f77;
$L__BB1_21:
	ret;

}


// ===== COMPILED SASS (sm_100) =====

	.target	sm_100

	.elftype	@"ET_EXEC"


//--------------------- .note.nv.tkinfo           --------------------------
	.section	.note.nv.tkinfo,"",@"SHT_NOTE"
	.sectionflags	@"SHF_NOTE_NV_TKINFO"
	.tkinfo
        /*0018*/ 	.word	0x00000002
        /*0030*/ 	.string	""
        /*0030*/ 	.string	"ptxas"
        /*0030*/ 	.string	"Cuda compilation tools, release 13.0, V13.0.88"
        /*0030*/ 	.string	"Build cuda_13.0.r13.0/compiler.36424714_0"
        /*0030*/ 	.string	"-arch sm_100 -m 64 "



//--------------------- .note.nv.cuinfo           --------------------------
	.section	.note.nv.cuinfo,"",@"SHT_NOTE"
	.sectionflags	@"SHF_NOTE_NV_CUINFO"
        /*0018*/ 	.short	0x0002
        /*001a*/ 	.short	0x0064
        /*001c*/ 	.short	0x0082
	.zero		2


//--------------------- .nv.info                  --------------------------
	.section	.nv.info,"",@"SHT_CUDA_INFO"
	.align	4


	//----- nvinfo : EIATTR_REGCOUNT
	.align		4
        /*0000*/ 	.byte	0x04, 0x2f
        /*0002*/ 	.short	(.L_1 - .L_0)
	.align		4
.L_0:
        /*0004*/ 	.word	index@(_Z16matmul_no_sharedPfS_S_i)
        /*0008*/ 	.word	0x0000001e


	//----- nvinfo : EIATTR_FRAME_SIZE
	.align		4
.L_1:
        /*000c*/ 	.byte	0x04, 0x11
        /*000e*/ 	.short	(.L_3 - .L_2)
	.align		4
.L_2:
        /*0010*/ 	.word	index@(_Z16matmul_no_sharedPfS_S_i)
        /*0014*/ 	.word	0x00000000


	//----- nvinfo : EIATTR_REGCOUNT
	.align		4
.L_3:
        /*0018*/ 	.byte	0x04, 0x2f
        /*001a*/ 	.short	(.L_5 - .L_4)
	.align		4
.L_4:
        /*001c*/ 	.word	index@(_Z13matmul_sharedPfS_S_ii)
        /*0020*/ 	.word	0x0000001f


	//----- nvinfo : EIATTR_FRAME_SIZE
	.align		4
.L_5:
        /*0024*/ 	.byte	0x04, 0x11
        /*0026*/ 	.short	(.L_7 - .L_6)
	.align		4
.L_6:
        /*0028*/ 	.word	index@(_Z13matmul_sharedPfS_S_ii)
        /*002c*/ 	.word	0x00000000


	//----- nvinfo : EIATTR_MIN_STACK_SIZE
	.align		4
.L_7:
        /*0030*/ 	.byte	0x04, 0x12
        /*0032*/ 	.short	(.L_9 - .L_8)
	.align		4
.L_8:
        /*0034*/ 	.word	index@(_Z13matmul_sharedPfS_S_ii)
        /*0038*/ 	.word	0x00000000


	//----- nvinfo : EIATTR_MIN_STACK_SIZE
	.align		4
.L_9:
        /*003c*/ 	.byte	0x04, 0x12
        /*003e*/ 	.short	(.L_11 - .L_10)
	.align		4
.L_10:
        /*0040*/ 	.word	index@(_Z16matmul_no_sharedPfS_S_i)
        /*0044*/ 	.word	0x00000000
.L_11:


//--------------------- .nv.compat                --------------------------
	.section	.nv.compat,"",@"SHT_CUDA_COMPAT_INFO"
	.align	4
        /*0000*/ 	.byte	0x02, 0x09, 0x00, 0x00, 0x02, 0x02, 0x01, 0x00, 0x02, 0x05, 0x05, 0x00, 0x03, 0x07, 0x01, 0x01
        /*0010*/ 	.byte	0x02, 0x03, 0x00, 0x00, 0x02, 0x06, 0x01, 0x00, 0x04, 0x0b, 0x08, 0x00, 0x09, 0x00, 0x00, 0x00
        /*0020*/ 	.byte	0x00, 0x00, 0x00, 0x00


//--------------------- .nv.info._Z13matmul_sharedPfS_S_ii --------------------------
	.section	.nv.info._Z13matmul_sharedPfS_S_ii,"",@"SHT_CUDA_INFO"
	.sectionflags	@""
	.align	4


	//----- nvinfo : EIATTR_CUDA_API_VERSION
	.align		4
        /*0000*/ 	.byte	0x04, 0x37
        /*0002*/ 	.short	(.L_13 - .L_12)
.L_12:
        /*0004*/ 	.word	0x00000082


	//----- nvinfo : EIATTR_KPARAM_INFO
	.align		4
.L_13:
        /*0008*/ 	.byte	0x04, 0x17
        /*000a*/ 	.short	(.L_15 - .L_14)
.L_14:
        /*000c*/ 	.word	0x00000000
        /*0010*/ 	.short	0x0004
        /*0012*/ 	.short	0x001c
        /*0014*/ 	.byte	0x00, 0xf0, 0x11, 0x00


	//----- nvinfo : EIATTR_KPARAM_INFO
	.align		4
.L_15:
        /*0018*/ 	.byte	0x04, 0x17
        /*001a*/ 	.short	(.L_17 - .L_16)
.L_16:
        /*001c*/ 	.word	0x00000000
        /*0020*/ 	.short	0x0003
        /*0022*/ 	.short	0x0018
        /*0024*/ 	.byte	0x00, 0xf0, 0x11, 0x00


	//----- nvinfo : EIATTR_KPARAM_INFO
	.align		4
.L_17:
        /*0028*/ 	.byte	0x04, 0x17
        /*002a*/ 	.short	(.L_19 - .L_18)
.L_18:
        /*002c*/ 	.word	0x00000000
        /*0030*/ 	.short	0x0002
        /*0032*/ 	.short	0x0010
        /*0034*/ 	.byte	0x00, 0xf5, 0x21, 0x00


	//----- nvinfo : EIATTR_KPARAM_INFO
	.align		4
.L_19:
        /*0038*/ 	.byte	0x04, 0x17
        /*003a*/ 	.short	(.L_21 - .L_20)
.L_20:
        /*003c*/ 	.word	0x00000000
        /*0040*/ 	.short	0x0001
        /*0042*/ 	.short	0x0008
        /*0044*/ 	.byte	0x00, 0xf5, 0x21, 0x00


	//----- nvinfo : EIATTR_KPARAM_INFO
	.align		4
.L_21:
        /*0048*/ 	.byte	0x04, 0x17
        /*004a*/ 	.short	(.L_23 - .L_22)
.L_22:
        /*004c*/ 	.word	0x00000000
        /*0050*/ 	.short	0x0000
        /*0052*/ 	.short	0x0000
        /*0054*/ 	.byte	0x00, 0xf5, 0x21, 0x00


	//----- nvinfo : EIATTR_SPARSE_MMA_MASK
	.align		4
.L_23:
        /*0058*/ 	.byte	0x03, 0x50
        /*005a*/ 	.short	0x0000


	//----- nvinfo : EIATTR_MAXREG_COUNT
	.align		4
        /*005c*/ 	.byte	0x03, 0x1b
        /*005e*/ 	.short	0x00ff


	//----- nvinfo : EIATTR_NUM_BARRIERS
	.align		4
        /*0060*/ 	.byte	0x02, 0x4c
        /*0062*/ 	.byte	0x01
	.zero		1


	//----- nvinfo : EIATTR_MERCURY_ISA_VERSION
	.align		4
        /*0064*/ 	.byte	0x03, 0x5f
        /*0066*/ 	.short	0x0101


	//----- nvinfo : EIATTR_VRC_CTA_INIT_COUNT
	.align		4
        /*0068*/ 	.byte	0x02, 0x4a
	.zero		1
	.zero		1


	//----- nvinfo : EIATTR_EXIT_INSTR_OFFSETS
	.align		4
        /*006c*/ 	.byte	0x04, 0x1c
        /*006e*/ 	.short	(.L_25 - .L_24)


	//   ....[0]....
.L_24:
        /*0070*/ 	.word	0x00000b10


	//   ....[1]....
        /*0074*/ 	.word	0x00000b60


	//----- nvinfo : EIATTR_CBANK_PARAM_SIZE
	.align		4
.L_25:
        /*0078*/ 	.byte	0x03, 0x19
        /*007a*/ 	.short	0x0020


	//----- nvinfo : EIATTR_PARAM_CBANK
	.align		4
        /*007c*/ 	.byte	0x04, 0x0a
        /*007e*/ 	.short	(.L_27 - .L_26)
	.align		4
.L_26:
        /*0080*/ 	.word	index@(.nv.constant0._Z13matmul_sharedPfS_S_ii)
        /*0084*/ 	.short	0x0380
        /*0086*/ 	.short	0x0020


	//----- nvinfo : EIATTR_SW_WAR
	.align		4
.L_27:
        /*0088*/ 	.byte	0x04, 0x36
        /*008a*/ 	.short	(.L_29 - .L_28)
.L_28:
        /*008c*/ 	.word	0x00000008
.L_29:


//--------------------- .nv.info._Z16matmul_no_sharedPfS_S_i --------------------------
	.section	.nv.info._Z16matmul_no_sharedPfS_S_i,"",@"SHT_CUDA_INFO"
	.sectionflags	@""
	.align	4


	//----- nvinfo : EIATTR_CUDA_API_VERSION
	.align		4
        /*0000*/ 	.byte	0x04, 0x37
        /*0002*/ 	.short	(.L_31 - .L_30)
.L_30:
        /*0004*/ 	.word	0x00000082


	//----- nvinfo : EIATTR_KPARAM_INFO
	.align		4
.L_31:
        /*0008*/ 	.byte	0x04, 0x17
        /*000a*/ 	.short	(.L_33 - .L_32)
.L_32:
        /*000c*/ 	.word	0x00000000
        /*0010*/ 	.short	0x0003
        /*0012*/ 	.short	0x0018
        /*0014*/ 	.byte	0x00, 0xf0, 0x11, 0x00


	//----- nvinfo : EIATTR_KPARAM_INFO
	.align		4
.L_33:
        /*0018*/ 	.byte	0x04, 0x17
        /*001a*/ 	.short	(.L_35 - .L_34)
.L_34:
        /*001c*/ 	.word	0x00000000
        /*0020*/ 	.short	0x0002
        /*0022*/ 	.short	0x0010
        /*0024*/ 	.byte	0x00, 0xf5, 0x21, 0x00


	//----- nvinfo : EIATTR_KPARAM_INFO
	.align		4
.L_35:
        /*0028*/ 	.byte	0x04, 0x17
        /*002a*/ 	.short	(.L_37 - .L_36)
.L_36:
        /*002c*/ 	.word	0x00000000
        /*0030*/ 	.short	0x0001
        /*0032*/ 	.short	0x0008
        /*0034*/ 	.byte	0x00, 0xf5, 0x21, 0x00


	//----- nvinfo : EIATTR_KPARAM_INFO
	.align		4
.L_37:
        /*0038*/ 	.byte	0x04, 0x17
        /*003a*/ 	.short	(.L_39 - .L_38)
.L_38:
        /*003c*/ 	.word	0x00000000
        /*0040*/ 	.short	0x0000
        /*0042*/ 	.short	0x0000
        /*0044*/ 	.byte	0x00, 0xf5, 0x21, 0x00


	//----- nvinfo : EIATTR_SPARSE_MMA_MASK
	.align		4
.L_39:
        /*0048*/ 	.byte	0x03, 0x50
        /*004a*/ 	.short	0x0000


	//----- nvinfo : EIATTR_MAXREG_COUNT
	.align		4
        /*004c*/ 	.byte	0x03, 0x1b
        /*004e*/ 	.short	0x00ff


	//----- nvinfo : EIATTR_MERCURY_ISA_VERSION
	.align		4
        /*0050*/ 	.byte	0x03, 0x5f
        /*0052*/ 	.short	0x0101


	//----- nvinfo : EIATTR_VRC_CTA_INIT_COUNT
	.align		4
        /*0054*/ 	.byte	0x02, 0x4a
	.zero		1
	.zero		1


	//----- nvinfo : EIATTR_EXIT_INSTR_OFFSETS
	.align		4
        /*0058*/ 	.byte	0x04, 0x1c
        /*005a*/ 	.short	(.L_41 - .L_40)


	//   ....[0]....
.L_40:
        /*005c*/ 	.word	0x000000c0


	//   ....[1]....
        /*0060*/ 	.word	0x00000a90


	//----- nvinfo : EIATTR_CBANK_PARAM_SIZE
	.align		4
.L_41:
        /*0064*/ 	.byte	0x03, 0x19
        /*0066*/ 	.short	0x001c


	//----- nvinfo : EIATTR_PARAM_CBANK
	.align		4
        /*0068*/ 	.byte	0x04, 0x0a
        /*006a*/ 	.short	(.L_43 - .L_42)
	.align		4
.L_42:
        /*006c*/ 	.word	index@(.nv.constant0._Z16matmul_no_sharedPfS_S_i)
        /*0070*/ 	.short	0x0380
        /*0072*/ 	.short	0x001c


	//----- nvinfo : EIATTR_SW_WAR
	.align		4
.L_43:
        /*0074*/ 	.byte	0x04, 0x36
        /*0076*/ 	.short	(.L_45 - .L_44)
.L_44:
        /*0078*/ 	.word	0x00000008
.L_45:


//--------------------- .nv.callgraph             --------------------------
	.section	.nv.callgraph,"",@"SHT_CUDA_CALLGRAPH"
	.align	4
	.sectionentsize	8
	.align		4
        /*0000*/ 	.word	0x00000000
	.align		4
        /*0004*/ 	.word	0xffffffff
	.align		4
        /*0008*/ 	.word	0x00000000
	.align		4
        /*000c*/ 	.word	0xfffffffe
	.align		4
        /*0010*/ 	.word	0x00000000
	.align		4
        /*0014*/ 	.word	0xfffffffd
	.align		4
        /*0018*/ 	.word	0x00000000
	.align		4
        /*001c*/ 	.word	0xfffffffc


//--------------------- .text._Z13matmul_sharedPfS_S_ii --------------------------
	.section	.text._Z13matmul_sharedPfS_S_ii,"ax",@progbits
	.align	128
        .global         _Z13matmul_sharedPfS_S_ii
        .type           _Z13matmul_sharedPfS_S_ii,@function
        .size           _Z13matmul_sharedPfS_S_ii,(.L_x_13 - _Z13matmul_sharedPfS_S_ii)
        .other          _Z13matmul_sharedPfS_S_ii,@"STO_CUDA_ENTRY STV_DEFAULT"
_Z13matmul_sharedPfS_S_ii:
.text._Z13matmul_sharedPfS_S_ii:
[----:B------:R-:W-:Y:S08]  /*0000*/  LDC R1, c[0x0][0x37c] ;  /* 0x0000df00ff017b82 */ /* 0x000ff00000000800 */
[----:B------:R-:W0:Y:S01]  /*0010*/  LDC.64 R2, c[0x0][0x398] ;  /* 0x0000e600ff027b82 */ /* 0x000e220000000a00 */
[----:B------:R-:W1:Y:S01]  /*0020*/  LDCU.64 UR6, c[0x0][0x358] ;  /* 0x00006b00ff0677ac */ /* 0x000e620008000a00 */
[----:B------:R-:W-:-:S06]  /*0030*/  MOV R18, RZ ;  /* 0x000000ff00127202 */ /* 0x000fcc0000000f00 */
[----:B------:R-:W-:Y:S08]  /*0040*/  S2UR UR4, SR_CTAID.Y ;  /* 0x00000000000479c3 */ /* 0x000ff00000002600 */
[----:B------:R-:W2:Y:S01]  /*0050*/  S2UR UR5, SR_CTAID.X ;  /* 0x00000000000579c3 */ /* 0x000ea20000002500 */
[----:B0-----:R-:W-:Y:S02]  /*0060*/  IABS R11, R3 ;  /* 0x00000003000b7213 */ /* 0x001fe40000000000 */
[----:B------:R-:W-:-:S02]  /*0070*/  IADD3 R0, PT, PT, R3, R2, RZ ;  /* 0x0000000203007210 */ /* 0x000fc40007ffe0ff */
[----:B------:R-:W0:Y:S03]  /*0080*/  I2F.RP R7, R11 ;  /* 0x0000000b00077306 */ /* 0x000e260000209400 */
[----:B------:R-:W-:-:S05]  /*0090*/  VIADD R6, R0, 0xffffffff ;  /* 0xffffffff00067836 */ /* 0x000fca0000000000 */
[----:B------:R-:W-:Y:S02]  /*00a0*/  IABS R0, R6 ;  /* 0x0000000600007213 */ /* 0x000fe40000000000 */
[----:B------:R-:W-:-:S04]  /*00b0*/  LOP3.LUT R6, R6, R3, RZ, 0x3c, !PT ;  /* 0x0000000306067212 */ /* 0x000fc800078e3cff */
[----:B------:R-:W-:Y:S01]  /*00c0*/  ISETP.GE.AND P1, PT, R6, RZ, PT ;  /* 0x000000ff0600720c */ /* 0x000fe20003f26270 */
[----:B0-----:R-:W0:Y:S02]  /*00d0*/  MUFU.RCP R7, R7 ;  /* 0x0000000700077308 */ /* 0x001e240000001000 */
[----:B0-----:R-:W-:-:S06]  /*00e0*/  IADD3 R4, PT, PT, R7, 0xffffffe, RZ ;  /* 0x0ffffffe07047810 */ /* 0x001fcc0007ffe0ff */
[----:B------:R0:W3:Y:S02]  /*00f0*/  F2I.FTZ.U32.TRUNC.NTZ R5, R4 ;  /* 0x0000000400057305 */ /* 0x0000e4000021f000 */
[----:B0-----:R-:W-:Y:S02]  /*0100*/  HFMA2 R4, -RZ, RZ, 0, 0 ;  /* 0x00000000ff047431 */ /* 0x001fe400000001ff */
[----:B---3--:R-:W-:-:S04]  /*0110*/  IMAD.MOV R8, RZ, RZ, -R5 ;  /* 0x000000ffff087224 */ /* 0x008fc800078e0a05 */
[----:B------:R-:W-:Y:S02]  /*0120*/  IMAD R9, R8, R11, RZ ;  /* 0x0000000b08097224 */ /* 0x000fe400078e02ff */
[----:B------:R-:W2:Y:S02]  /*0130*/  S2R R8, SR_TID.X ;  /* 0x0000000000087919 */ /* 0x000ea40000002100 */
[----:B------:R-:W-:-:S06]  /*0140*/  IMAD.HI.U32 R5, R5, R9, R4 ;  /* 0x0000000905057227 */ /* 0x000fcc00078e0004 */
[----:B------:R-:W-:-:S04]  /*0150*/  IMAD.HI.U32 R9, R5, R0, RZ ;  /* 0x0000000005097227 */ /* 0x000fc800078e00ff */
[----:B------:R-:W-:-:S04]  /*0160*/  IMAD.MOV R4, RZ, RZ, -R9 ;  /* 0x000000ffff047224 */ /* 0x000fc800078e0a09 */
[----:B------:R-:W-:-:S05]  /*0170*/  IMAD R0, R11, R4, R0 ;  /* 0x000000040b007224 */ /* 0x000fca00078e0200 */
[----:B------:R-:W-:Y:S01]  /*0180*/  ISETP.GT.U32.AND P2, PT, R11, R0, PT ;  /* 0x000000000b00720c */ /* 0x000fe20003f44070 */
[----:B--2---:R-:W-:-:S12]  /*0190*/  IMAD R13, R3, UR5, R8 ;  /* 0x00000005030d7c24 */ /* 0x004fd8000f8e0208 */
[-C--:B------:R-:W-:Y:S01]  /*01a0*/  @!P2 IADD3 R0, PT, PT, R0, -R11.reuse, RZ ;  /* 0x8000000b0000a210 */ /* 0x080fe20007ffe0ff */
[----:B------:R-:W-:Y:S01]  /*01b0*/  @!P2 VIADD R9, R9, 0x1 ;  /* 0x000000010909a836 */ /* 0x000fe20000000000 */
[----:B------:R-:W-:Y:S02]  /*01c0*/  ISETP.NE.AND P2, PT, R3, RZ, PT ;  /* 0x000000ff0300720c */ /* 0x000fe40003f45270 */
[----:B------:R-:W-:Y:S02]  /*01d0*/  ISETP.GE.U32.AND P0, PT, R0, R11, PT ;  /* 0x0000000b0000720c */ /* 0x000fe40003f06070 */
[----:B------:R-:W0:Y:S11]  /*01e0*/  S2R R0, SR_TID.Y ;  /* 0x0000000000007919 */ /* 0x000e360000002200 */
[----:B------:R-:W-:-:S05]  /*01f0*/  @P0 IADD3 R9, PT, PT, R9, 0x1, RZ ;  /* 0x0000000109090810 */ /* 0x000fca0007ffe0ff */
[----:B------:R-:W-:Y:S01]  /*0200*/  @!P1 IMAD.MOV R9, RZ, RZ, -R9 ;  /* 0x000000ffff099224 */ /* 0x000fe200078e0a09 */
[----:B------:R-:W-:-:S04]  /*0210*/  @!P2 LOP3.LUT R9, RZ, R3, RZ, 0x33, !PT ;  /* 0x00000003ff09a212 */ /* 0x000fc800078e33ff */
[----:B------:R-:W-:Y:S01]  /*0220*/  ISETP.GE.AND P0, PT, R9, 0x1, PT ;  /* 0x000000010900780c */ /* 0x000fe20003f06270 */
[----:B0-----:R-:W-:-:S12]  /*0230*/  IMAD R11, R3, UR4, R0 ;  /* 0x00000004030b7c24 */ /* 0x001fd8000f8e0200 */
[----:B-1----:R-:W-:Y:S05]  /*0240*/  @!P0 BRA `(.L_x_0) ;  /* 0x0000000800288947 */ /* 0x002fea0003800000 */
[----:B------:R-:W0:Y:S01]  /*0250*/  S2UR UR5, SR_CgaCtaId ;  /* 0x00000000000579c3 */ /* 0x000e220000008800 */
[CC--:B------:R-:W-:Y:S01]  /*0260*/  IMAD R2, R3.reuse, R3.reuse, RZ ;  /* 0x0000000303027224 */ /* 0x0c0fe200078e02ff */
[----:B------:R-:W-:Y:S01]  /*0270*/  UMOV UR4, 0x400 ;  /* 0x0000040000047882 */ /* 0x000fe20000000000 */
[C---:B------:R-:W-:Y:S01]  /*0280*/  LOP3.LUT R10, R3.reuse, 0x7ffffff8, RZ, 0xc0, !PT ;  /* 0x7ffffff8030a7812 */ /* 0x040fe200078ec0ff */
[----:B------:R-:W-:Y:S01]  /*0290*/  IMAD R15, R0, R3, RZ ;  /* 0x00000003000f7224 */ /* 0x000fe200078e02ff */
[C---:B------:R-:W-:Y:S01]  /*02a0*/  LOP3.LUT R20, R3.reuse, 0x7, RZ, 0xc0, !PT ;  /* 0x0000000703147812 */ /* 0x040fe200078ec0ff */
[----:B------:R-:W-:Y:S01]  /*02b0*/  IMAD.SHL.U32 R5, R2, 0x4, RZ ;  /* 0x0000000402057824 */ /* 0x000fe200078e00ff */
[----:B------:R-:W-:Y:S01]  /*02c0*/  LOP3.LUT R12, R3, 0x3, RZ, 0xc0, !PT ;  /* 0x00000003030c7812 */ /* 0x000fe200078ec0ff */
[----:B------:R-:W-:Y:S01]  /*02d0*/  IMAD.MOV.U32 R18, RZ, RZ, RZ ;  /* 0x000000ffff127224 */ /* 0x000fe200078e00ff */
[----:B------:R-:W-:Y:S02]  /*02e0*/  IADD3 R14, PT, PT, -R10, RZ, RZ ;  /* 0x000000ff0a0e7210 */ /* 0x000fe40007ffe1ff */
[----:B------:R-:W-:Y:S01]  /*02f0*/  LEA R17, R8, R5, 0x2 ;  /* 0x0000000508117211 */ /* 0x000fe200078e10ff */
[----:B0-----:R-:W-:-:S03]  /*0300*/  ULEA UR5, UR5, UR4, 0x18 ;  /* 0x0000000405057291 */ /* 0x001fc6000f8ec0ff */
[----:B------:R-:W-:-:S03]  /*0310*/  UMOV UR4, URZ ;  /* 0x000000ff00047c82 */ /* 0x000fc60008000000 */
[----:B------:R-:W-:Y:S01]  /*0320*/  VIADD R16, R5, UR5 ;  /* 0x0000000505107c36 */ /* 0x000fe20008000000 */
[----:B------:R-:W-:-:S07]  /*0330*/  IADD3 R17, PT, PT, R17, UR5, RZ ;  /* 0x0000000511117c10 */ /* 0x000fce000fffe0ff */
.L_x_6:
[----:B0-----:R-:W0:Y:S01]  /*0340*/  LDC.64 R2, c[0x0][0x398] ;  /* 0x0000e600ff027b82 */ /* 0x001e220000000a00 */
[----:B------:R-:W-:Y:S02]  /*0350*/  HFMA2 R23, -RZ, RZ, 0, 0 ;  /* 0x00000000ff177431 */ /* 0x000fe400000001ff */
[C---:B0-----:R-:W-:Y:S02]  /*0360*/  IMAD R19, R3.reuse, UR4, R8 ;  /* 0x0000000403137c24 */ /* 0x041fe4000f8e0208 */
[----:B------:R-:W-:-:S03]  /*0370*/  IMAD R21, R3, UR4, R0 ;  /* 0x0000000403157c24 */ /* 0x000fc6000f8e0200 */
[-C--:B------:R-:W-:Y:S02]  /*0380*/  ISETP.GE.U32.AND P0, PT, R19, R2.reuse, PT ;  /* 0x000000021300720c */ /* 0x080fe40003f06070 */
[-C--:B------:R-:W-:Y:S02]  /*0390*/  ISETP.GE.U32.AND P1, PT, R21, R2.reuse, PT ;  /* 0x000000021500720c */ /* 0x080fe40003f26070 */
[-C--:B------:R-:W-:Y:S02]  /*03a0*/  ISETP.GE.OR P0, PT, R11, R2.reuse, P0 ;  /* 0x000000020b00720c */ /* 0x080fe40000706670 */
[----:B------:R-:W-:-:S11]  /*03b0*/  ISETP.GE.OR P1, PT, R13, R2, P1 ;  /* 0x000000020d00720c */ /* 0x000fd60000f26670 */
[----:B------:R-:W0:Y:S01]  /*03c0*/  @!P0 LDC.64 R6, c[0x0][0x380] ;  /* 0x0000e000ff068b82 */ /* 0x000e220000000a00 */
[-C--:B------:R-:W-:Y:S02]  /*03d0*/  @!P0 IMAD R19, R11, R2.reuse, R19 ;  /* 0x000000020b138224 */ /* 0x080fe400078e0213 */
[----:B------:R-:W-:-:S05]  /*03e0*/  @!P1 IMAD R21, R21, R2, R13 ;  /* 0x0000000215159224 */ /* 0x000fca00078e020d */
[----:B------:R-:W1:Y:S01]  /*03f0*/  @!P1 LDC.64 R4, c[0x0][0x388] ;  /* 0x0000e200ff049b82 */ /* 0x000e620000000a00 */
[----:B0-----:R-:W-:-:S04]  /*0400*/  @!P0 IMAD.WIDE.U32 R6, R19, 0x4, R6 ;  /* 0x0000000413068825 */ /* 0x001fc800078e0006 */
[----:B------:R-:W-:Y:S02]  /*0410*/  IMAD.MOV.U32 R19, RZ, RZ, RZ ;  /* 0x000000ffff137224 */ /* 0x000fe400078e00ff */
[----:B-1----:R-:W-:-:S04]  /*0420*/  @!P1 IMAD.WIDE.U32 R4, R21, 0x4, R4 ;  /* 0x0000000415049825 */ /* 0x002fc800078e0004 */
[----:B------:R-:W2:Y:S04]  /*0430*/  @!P0 LDG.E R19, desc[UR6][R6.64] ;  /* 0x0000000606138981 */ /* 0x000ea8000c1e1900 */
[----:B------:R-:W3:Y:S01]  /*0440*/  @!P1 LDG.E R23, desc[UR6][R4.64] ;  /* 0x0000000604179981 */ /* 0x000ee2000c1e1900 */
[----:B------:R-:W-:Y:S01]  /*0450*/  IMAD.IADD R21, R15, 0x1, R8 ;  /* 0x000000010f157824 */ /* 0x000fe200078e0208 */
[----:B------:R-:W-:Y:S01]  /*0460*/  ISETP.GE.AND P1, PT, R3, 0x1, PT ;  /* 0x000000010300780c */ /* 0x000fe20003f26270 */
[----:B------:R-:W-:-:S03]  /*0470*/  UIADD3 UR4, UPT, UPT, UR4, 0x1, URZ ;  /* 0x0000000104047890 */ /* 0x000fc6000fffe0ff */
[C---:B------:R-:W-:Y:S02]  /*0480*/  LEA R22, R21.reuse, UR5, 0x2 ;  /* 0x0000000515167c11 */ /* 0x040fe4000f8e10ff */
[----:B------:R-:W-:Y:S02]  /*0490*/  LEA R24, R21, R16, 0x2 ;  /* 0x0000001015187211 */ /* 0x000fe400078e10ff */
[----:B------:R-:W-:Y:S01]  /*04a0*/  ISETP.NE.AND P0, PT, R9, UR4, PT ;  /* 0x0000000409007c0c */ /* 0x000fe2000bf05270 */
[----:B--2---:R0:W-:Y:S04]  /*04b0*/  STS [R22], R19 ;  /* 0x0000001316007388 */ /* 0x0041e80000000800 */
[----:B---3--:R0:W-:Y:S01]  /*04c0*/  STS [R24], R23 ;  /* 0x0000001718007388 */ /* 0x0081e20000000800 */
[----:B------:R-:W-:Y:S06]  /*04d0*/  BAR.SYNC.DEFER_BLOCKING 0x0 ;  /* 0x0000000000007b1d */ /* 0x000fec0000010000 */
[----:B------:R-:W-:Y:S05]  /*04e0*/  @!P1 BRA `(.L_x_1) ;  /* 0x0000000400789947 */ /* 0x000fea0003800000 */
[----:B------:R-:W-:Y:S01]  /*04f0*/  ISETP.GE.U32.AND P1, PT, R3, 0x8, PT ;  /* 0x000000080300780c */ /* 0x000fe20003f26070 */
[----:B------:R-:W-:-:S12]  /*0500*/  IMAD.MOV.U32 R4, RZ, RZ, RZ ;  /* 0x000000ffff047224 */ /* 0x000fd800078e00ff */
[----:B------:R-:W-:Y:S05]  /*0510*/  @!P1 BRA `(.L_x_2) ;  /* 0x0000000000a49947 */ /* 0x000fea0003800000 */
[----:B------:R-:W-:Y:S01]  /*0520*/  LEA R6, R15, UR5, 0x2 ;  /* 0x000000050f067c11 */ /* 0x000fe2000f8e10ff */
[----:B------:R-:W-:Y:S01]  /*0530*/  IMAD.MOV.U32 R5, RZ, RZ, R14 ;  /* 0x000000ffff057224 */ /* 0x000fe200078e000e */
[----:B------:R-:W-:Y:S02]  /*0540*/  MOV R4, R17 ;  /* 0x0000001100047202 */ /* 0x000fe40000000f00 */
[----:B------:R-:W-:-:S07]  /*0550*/  IADD3 R6, PT, PT, R6, 0x10, RZ ;  /* 0x0000001006067810 */ /* 0x000fce0007ffe0ff */
.L_x_3:
[----:B------:R-:W-:Y:S01]  /*0560*/  LDS R21, [R6+-0x10] ;  /* 0xfffff00006157984 */ /* 0x000fe20000000800 */
[----:B------:R-:W-:Y:S01]  /*0570*/  IMAD R26, R3, 0x4, R4 ;  /* 0x00000004031a7824 */ /* 0x000fe200078e0204 */
[----:B------:R-:W-:Y:S02]  /*0580*/  IADD3 R5, PT, PT, R5, 0x8, RZ ;  /* 0x0000000805057810 */ /* 0x000fe40007ffe0ff */
[----:B0-----:R0:W1:Y:S02]  /*0590*/  LDS R23, [R4] ;  /* 0x0000000004177984 */ /* 0x0010640000000800 */
[----:B------:R-:W-:Y:S02]  /*05a0*/  LEA R28, R3, R26, 0x2 ;  /* 0x0000001a031c7211 */ /* 0x000fe400078e10ff */
[----:B------:R-:W-:Y:S01]  /*05b0*/  LDS R7, [R6+-0xc] ;  /* 0xfffff40006077984 */ /* 0x000fe20000000800 */
[----:B------:R-:W-:Y:S02]  /*05c0*/  ISETP.NE.AND P1, PT, R5, RZ, PT ;  /* 0x000000ff0500720c */ /* 0x000fe40003f25270 */
[C---:B------:R-:W-:Y:S01]  /*05d0*/  IMAD R25, R3.reuse, 0x4, R28 ;  /* 0x0000000403197824 */ /* 0x040fe200078e021c */
[----:B------:R-:W2:Y:S01]  /*05e0*/  LDS R26, [R26] ;  /* 0x000000001a1a7984 */ /* 0x000ea20000000800 */
[----:B0-----:R-:W-:-:S03]  /*05f0*/  IMAD R4, R3, 0x20, R4 ;  /* 0x0000002003047824 */ /* 0x001fc600078e0204 */
[----:B------:R0:W-:Y:S04]  /*0600*/  LDS R19, [R28] ;  /* 0x000000001c137984 */ /* 0x0001e80000000800 */
[----:B------:R-:W3:Y:S01]  /*0610*/  LDS R22, [R6+-0x8] ;  /* 0xfffff80006167984 */ /* 0x000ee20000000800 */
[----:B-1----:R-:W-:Y:S01]  /*0620*/  FFMA R24, R21, R23, R18 ;  /* 0x0000001715187223 */ /* 0x002fe20000000012 */
[C---:B------:R-:W-:Y:S02]  /*0630*/  LEA R23, R3.reuse, R25, 0x2 ;  /* 0x0000001903177211 */ /* 0x040fe400078e10ff */
[----:B------:R-:W-:Y:S04]  /*0640*/  LDS R18, [R6+-0x4] ;  /* 0xfffffc0006127984 */ /* 0x000fe80000000800 */
[----:B------:R-:W1:Y:S01]  /*0650*/  LDS R21, [R25] ;  /* 0x0000000019157984 */ /* 0x000e620000000800 */
[----:B------:R-:W-:-:S02]  /*0660*/  IMAD R27, R3, 0x4, R23 ;  /* 0x00000004031b7824 */ /* 0x000fc400078e0217 */
[----:B--2---:R-:W-:Y:S02]  /*0670*/  FFMA R7, R7, R26, R24 ;  /* 0x0000001a07077223 */ /* 0x004fe40000000018 */
[----:B------:R-:W-:Y:S01]  /*0680*/  LDS R26, [R6+0x8] ;  /* 0x00000800061a7984 */ /* 0x000fe20000000800 */
[----:B0-----:R-:W-:-:S03]  /*0690*/  LEA R28, R3, R27, 0x2 ;  /* 0x0000001b031c7211 */ /* 0x001fc600078e10ff */
[----:B------:R-:W-:Y:S01]  /*06a0*/  LDS R27, [R27] ;  /* 0x000000001b1b7984 */ /* 0x000fe20000000800 */
[----:B---3--:R-:W-:-:S03]  /*06b0*/  FFMA R19, R22, R19, R7 ;  /* 0x0000001316137223 */ /* 0x008fc60000000007 */
[----:B------:R-:W-:Y:S04]  /*06c0*/  LDS R7, [R6] ;  /* 0x0000000006077984 */ /* 0x000fe80000000800 */
[----:B------:R-:W0:Y:S01]  /*06d0*/  LDS R22, [R23] ;  /* 0x0000000017167984 */ /* 0x000e220000000800 */
[----:B-1----:R-:W-:Y:S01]  /*06e0*/  FFMA R24, R18, R21, R19 ;  /* 0x0000001512187223 */ /* 0x002fe20000000013 */
[----:B------:R-:W-:Y:S02]  /*06f0*/  IMAD R21, R3, 0x4, R28 ;  /* 0x0000000403157824 */ /* 0x000fe400078e021c */
[----:B------:R-:W1:Y:S04]  /*0700*/  LDS R18, [R6+0x4] ;  /* 0x0000040006127984 */ /* 0x000e680000000800 */
[----:B------:R-:W2:Y:S04]  /*0710*/  LDS R28, [R28] ;  /* 0x000000001c1c7984 */ /* 0x000ea80000000800 */
[----:B------:R-:W-:Y:S04]  /*0720*/  LDS R21, [R21] ;  /* 0x0000000015157984 */ /* 0x000fe80000000800 */
[----:B------:R3:W4:Y:S01]  /*0730*/  LDS R19, [R6+0xc] ;  /* 0x00000c0006137984 */ /* 0x0007220000000800 */
[----:B0-----:R-:W-:Y:S01]  /*0740*/  FFMA R7, R7, R22, R24 ;  /* 0x0000001607077223 */ /* 0x001fe20000000018 */
[----:B---3--:R-:W-:-:S03]  /*0750*/  IADD3 R6, PT, PT, R6, 0x20, RZ ;  /* 0x0000002006067810 */ /* 0x008fc60007ffe0ff */
[----:B-1----:R-:W-:-:S04]  /*0760*/  FFMA R7, R18, R27, R7 ;  /* 0x0000001b12077223 */ /* 0x002fc80000000007 */
[----:B--2---:R-:W-:-:S04]  /*0770*/  FFMA R7, R26, R28, R7 ;  /* 0x0000001c1a077223 */ /* 0x004fc80000000007 */
[----:B----4-:R-:W-:Y:S01]  /*0780*/  FFMA R18, R19, R21, R7 ;  /* 0x0000001513127223 */ /* 0x010fe20000000007 */
[----:B------:R-:W-:Y:S06]  /*0790*/  @P1 BRA `(.L_x_3) ;  /* 0xfffffffc00701947 */ /* 0x000fec000383ffff */
[----:B------:R-:W-:-:S07]  /*07a0*/  IMAD.MOV.U32 R4, RZ, RZ, R10 ;  /* 0x000000ffff047224 */ /* 0x000fce00078e000a */
.L_x_2:
[----:B------:R-:W-:-:S13]  /*07b0*/  ISETP.NE.AND P1, PT, R20, RZ, PT ;  /* 0x000000ff1400720c */ /* 0x000fda0003f25270 */
[----:B------:R-:W-:Y:S05]  /*07c0*/  @!P1 BRA `(.L_x_1) ;  /* 0x0000000000c09947 */ /* 0x000fea0003800000 */
[----:B------:R-:W-:Y:S02]  /*07d0*/  IADD3 R5, PT, PT, R20, -0x1, RZ ;  /* 0xffffffff14057810 */ /* 0x000fe40007ffe0ff */
[----:B------:R-:W-:Y:S02]  /*07e0*/  ISETP.NE.AND P2, PT, R12, RZ, PT ;  /* 0x000000ff0c00720c */ /* 0x000fe40003f45270 */
[----:B------:R-:W-:-:S13]  /*07f0*/  ISETP.GE.U32.AND P1, PT, R5, 0x3, PT ;  /* 0x000000030500780c */ /* 0x000fda0003f26070 */
[----:B------:R-:W-:Y:S05]  /*0800*/  @!P1 BRA `(.L_x_4) ;  /* 0x0000000000509947 */ /* 0x000fea0003800000 */
[C---:B------:R-:W-:Y:S02]  /*0810*/  IMAD R7, R4.reuse, R3, R8 ;  /* 0x0000000304077224 */ /* 0x040fe400078e0208 */
[----:B------:R-:W-:Y:S01]  /*0820*/  IMAD.IADD R5, R15, 0x1, R4 ;  /* 0x000000010f057824 */ /* 0x000fe200078e0204 */
[----:B------:R-:W-:Y:S02]  /*0830*/  IADD3 R4, PT, PT, R4, 0x4, RZ ;  /* 0x0000000404047810 */ /* 0x000fe40007ffe0ff */
[----:B------:R-:W-:Y:S02]  /*0840*/  LEA R6, R7, R16, 0x2 ;  /* 0x0000001007067211 */ /* 0x000fe400078e10ff */
[----:B------:R-:W-:-:S03]  /*0850*/  LEA R5, R5, UR5, 0x2 ;  /* 0x0000000505057c11 */ /* 0x000fc6000f8e10ff */
[C---:B0-----:R-:W-:Y:S01]  /*0860*/  IMAD R24, R3.reuse, 0x4, R6 ;  /* 0x0000000403187824 */ /* 0x041fe200078e0206 */
[----:B------:R-:W-:Y:S04]  /*0870*/  LDS R19, [R6] ;  /* 0x0000000006137984 */ /* 0x000fe80000000800 */
[----:B------:R-:W0:Y:S01]  /*0880*/  LDS R7, [R5] ;  /* 0x0000000005077984 */ /* 0x000e220000000800 */
[----:B------:R-:W-:-:S03]  /*0890*/  LEA R28, R3, R24, 0x2 ;  /* 0x00000018031c7211 */ /* 0x000fc600078e10ff */
[----:B------:R-:W-:Y:S02]  /*08a0*/  LDS R22, [R5+0x4] ;  /* 0x0000040005167984 */ /* 0x000fe40000000800 */
[----:B------:R-:W-:Y:S02]  /*08b0*/  IMAD R23, R3, 0x4, R28 ;  /* 0x0000000403177824 */ /* 0x000fe400078e021c */
[----:B------:R-:W1:Y:S04]  /*08c0*/  LDS R24, [R24] ;  /* 0x0000000018187984 */ /* 0x000e680000000800 */
[----:B------:R-:W-:Y:S04]  /*08d0*/  LDS R26, [R5+0x8] ;  /* 0x00000800051a7984 */ /* 0x000fe80000000800 */
[----:B------:R-:W2:Y:S04]  /*08e0*/  LDS R28, [R28] ;  /* 0x000000001c1c7984 */ /* 0x000ea80000000800 */
[----:B------:R-:W-:Y:S04]  /*08f0*/  LDS R21, [R5+0xc] ;  /* 0x00000c0005157984 */ /* 0x000fe80000000800 */
[----:B------:R-:W3:Y:S01]  /*0900*/  LDS R23, [R23] ;  /* 0x0000000017177984 */ /* 0x000ee20000000800 */
[----:B0-----:R-:W-:-:S04]  /*0910*/  FFMA R7, R7, R19, R18 ;  /* 0x0000001307077223 */ /* 0x001fc80000000012 */
[----:B-1----:R-:W-:-:S04]  /*0920*/  FFMA R7, R22, R24, R7 ;  /* 0x0000001816077223 */ /* 0x002fc80000000007 */
[----:B--2---:R-:W-:-:S04]  /*0930*/  FFMA R7, R26, R28, R7 ;  /* 0x0000001c1a077223 */ /* 0x004fc80000000007 */
[----:B---3--:R-:W-:-:S07]  /*0940*/  FFMA R18, R21, R23, R7 ;  /* 0x0000001715127223 */ /* 0x008fce0000000007 */
.L_x_4:
[----:B------:R-:W-:Y:S05]  /*0950*/  @!P2 BRA `(.L_x_1) ;  /* 0x00000000005ca947 */ /* 0x000fea0003800000 */
[----:B------:R-:W-:Y:S02]  /*0960*/  ISETP.NE.AND P1, PT, R12, 0x1, PT ;  /* 0x000000010c00780c */ /* 0x000fe40003f25270 */
[----:B------:R-:W-:-:S11]  /*0970*/  LOP3.LUT P2, RZ, R3, 0x1, RZ, 0xc0, !PT ;  /* 0x0000000103ff7812 */ /* 0x000fd6000784c0ff */
[----:B------:R-:W-:Y:S05]  /*0980*/  @!P1 BRA `(.L_x_5) ;  /* 0x0000000000309947 */ /* 0x000fea0003800000 */
[C---:B------:R-:W-:Y:S02]  /*0990*/  IMAD R7, R4.reuse, R3, R8 ;  /* 0x0000000304077224 */ /* 0x040fe400078e0208 */
[----:B------:R-:W-:Y:S02]  /*09a0*/  IMAD.IADD R5, R15, 0x1, R4 ;  /* 0x000000010f057824 */ /* 0x000fe400078e0204 */
[----:B------:R-:W-:Y:S01]  /*09b0*/  VIADD R4, R4, 0x2 ;  /* 0x0000000204047836 */ /* 0x000fe20000000000 */
[----:B------:R-:W-:Y:S02]  /*09c0*/  LEA R6, R7, R16, 0x2 ;  /* 0x0000001007067211 */ /* 0x000fe400078e10ff */
[----:B------:R-:W-:Y:S02]  /*09d0*/  LEA R5, R5, UR5, 0x2 ;  /* 0x0000000505057c11 */ /* 0x000fe4000f8e10ff */
[----:B------:R-:W-:Y:S01]  /*09e0*/  LEA R21, R3, R6, 0x2 ;  /* 0x0000000603157211 */ /* 0x000fe200078e10ff */
[----:B0-----:R-:W-:Y:S04]  /*09f0*/  LDS R19, [R6] ;  /* 0x0000000006137984 */ /* 0x001fe80000000800 */
[----:B------:R-:W0:Y:S04]  /*0a00*/  LDS R7, [R5] ;  /* 0x0000000005077984 */ /* 0x000e280000000800 */
[----:B------:R-:W-:Y:S04]  /*0a10*/  LDS R22, [R5+0x4] ;  /* 0x0000040005167984 */ /* 0x000fe80000000800 */
[----:B------:R-:W1:Y:S01]  /*0a20*/  LDS R21, [R21] ;  /* 0x0000000015157984 */ /* 0x000e620000000800 */
[----:B0-----:R-:W-:-:S04]  /*0a30*/  FFMA R7, R7, R19, R18 ;  /* 0x0000001307077223 */ /* 0x001fc80000000012 */
[----:B-1----:R-:W-:-:S07]  /*0a40*/  FFMA R18, R22, R21, R7 ;  /* 0x0000001516127223 */ /* 0x002fce0000000007 */
.L_x_5:
[----:B------:R-:W-:Y:S05]  /*0a50*/  @!P2 BRA `(.L_x_1) ;  /* 0x00000000001ca947 */ /* 0x000fea0003800000 */
[----:B------:R-:W-:Y:S01]  /*0a60*/  IMAD R5, R4, R3, R8 ;  /* 0x0000000304057224 */ /* 0x000fe200078e0208 */
[----:B------:R-:W-:-:S04]  /*0a70*/  IADD3 R3, PT, PT, R15, R4, RZ ;  /* 0x000000040f037210 */ /* 0x000fc80007ffe0ff */
[----:B------:R-:W-:Y:S02]  /*0a80*/  LEA R3, R3, UR5, 0x2 ;  /* 0x0000000503037c11 */ /* 0x000fe4000f8e10ff */
[----:B------:R-:W-:-:S04]  /*0a90*/  LEA R5, R5, R16, 0x2 ;  /* 0x0000001005057211 */ /* 0x000fc800078e10ff */
[----:B------:R-:W-:Y:S04]  /*0aa0*/  LDS R3, [R3] ;  /* 0x0000000003037984 */ /* 0x000fe80000000800 */
[----:B------:R-:W1:Y:S02]  /*0ab0*/  LDS R5, [R5] ;  /* 0x0000000005057984 */ /* 0x000e640000000800 */
[----:B-1----:R-:W-:-:S07]  /*0ac0*/  FFMA R18, R3, R5, R18 ;  /* 0x0000000503127223 */ /* 0x002fce0000000012 */
.L_x_1:
[----:B------:R-:W-:Y:S06]  /*0ad0*/  BAR.SYNC.DEFER_BLOCKING 0x0 ;  /* 0x0000000000007b1d */ /* 0x000fec0000010000 */
[----:B------:R-:W-:Y:S05]  /*0ae0*/  @P0 BRA `(.L_x_6) ;  /* 0xfffffff800140947 */ /* 0x000fea000383ffff */
.L_x_0:
[----:B------:R-:W-:-:S04]  /*0af0*/  VIMNMX R3, PT, PT, R11, R13, !PT ;  /* 0x0000000d0b037248 */ /* 0x000fc80007fe0100 */
[----:B------:R-:W-:-:S13]  /*0b00*/  ISETP.GE.AND P0, PT, R3, R2, PT ;  /* 0x000000020300720c */ /* 0x000fda0003f06270 */
[----:B------:R-:W-:Y:S05]  /*0b10*/  @P0 EXIT ;  /* 0x000000000000094d */ /* 0x000fea0003800000 */
[----:B------:R-:W1:Y:S01]  /*0b20*/  LDC.64 R4, c[0x0][0x390] ;  /* 0x0000e400ff047b82 */ /* 0x000e620000000a00 */
[----:B------:R-:W-:-:S04]  /*0b30*/  IMAD R3, R11, R2, R13 ;  /* 0x000000020b037224 */ /* 0x000fc800078e020d */
[----:B-1----:R-:W-:-:S05]  /*0b40*/  IMAD.WIDE R2, R3, 0x4, R4 ;  /* 0x0000000403027825 */ /* 0x002fca00078e0204 */
[----:B------:R-:W-:Y:S01]  /*0b50*/  STG.E desc[UR6][R2.64], R18 ;  /* 0x0000001202007986 */ /* 0x000fe2000c101906 */
[----:B------:R-:W-:Y:S05]  /*0b60*/  EXIT ;  /* 0x000000000000794d */ /* 0x000fea0003800000 */
.L_x_7:
[----:B------:R-:W-:-:S00]  /*0b70*/  BRA `(.L_x_7) ;  /* 0xfffffffc00fc7947 */ /* 0x000fc0000383ffff */
[----:B------:R-:W-:-:S00]  /*0b80*/  NOP ;  /* 0x0000000000007918 */ /* 0x000fc00000000000 */
[----:B------:R-:W-:-:S00]  /*0b90*/  NOP ;  /* 0x0000000000007918 */ /* 0x000fc00000000000 */
[----:B------:R-:W-:-:S00]  /*0ba0*/  NOP ;  /* 0x0000000000007918 */ /* 0x000fc00000000000 */
[----:B------:R-:W-:-:S00]  /*0bb0*/  NOP ;  /* 0x0000000000007918 */ /* 0x000fc00000000000 */
[----:B------:R-:W-:-:S00]  /*0bc0*/  NOP ;  /* 0x0000000000007918 */ /* 0x000fc00000000000 */
[----:B------:R-:W-:-:S00]  /*0bd0*/  NOP ;  /* 0x0000000000007918 */ /* 0x000fc00000000000 */
[----:B------:R-:W-:-:S00]  /*0be0*/  NOP ;  /* 0x0000000000007918 */ /* 0x000fc00000000000 */
[----:B------:R-:W-:-:S00]  /*0bf0*/  NOP ;  /* 0x0000000000007918 */ /* 0x000fc00000000000 */
.L_x_13:


//--------------------- .text._Z16matmul_no_sharedPfS_S_i --------------------------
	.section	.text._Z16matmul_no_sharedPfS_S_i,"ax",@progbits
	.align	128
        .global         _Z16matmul_no_sharedPfS_S_i
        .type           _Z16matmul_no_sharedPfS_S_i,@function
        .size           _Z16matmul_no_sharedPfS_S_i,(.L_x_14 - _Z16matmul_no_sharedPfS_S_i)
        .other          _Z16matmul_no_sharedPfS_S_i,@"STO_CUDA_ENTRY STV_DEFAULT"
_Z16matmul_no_sharedPfS_S_i:
.text._Z16matmul_no_sharedPfS_S_i:
[----:B------:R-:W-:Y:S01]  /*0000*/  LDC R1, c[0x0][0x37c] ;  /* 0x0000df00ff017b82 */ /* 0x000fe20000000800 */
[----:B------:R-:W0:Y:S07]  /*0010*/  S2R R0, SR_TID.Y ;  /* 0x0000000000007919 */ /* 0x000e2e0000002200 */
[----:B------:R-:W0:Y:S01]  /*0020*/  S2UR UR4, SR_CTAID.Y ;  /* 0x00000000000479c3 */ /* 0x000e220000002600 */
[----:B------:R-:W1:Y:S01]  /*0030*/  LDCU UR20, c[0x0][0x398] ;  /* 0x00007300ff1477ac */ /* 0x000e620008000800 */
[----:B------:R-:W2:Y:S06]  /*0040*/  S2R R3, SR_TID.X ;  /* 0x0000000000037919 */ /* 0x000eac0000002100 */
[----:B------:R-:W0:Y:S08]  /*0050*/  LDC R13, c[0x0][0x364] ;  /* 0x0000d900ff0d7b82 */ /* 0x000e300000000800 */
[----:B------:R-:W2:Y:S08]  /*0060*/  S2UR UR5, SR_CTAID.X ;  /* 0x00000000000579c3 */ /* 0x000eb00000002500 */
[----:B------:R-:W2:Y:S01]  /*0070*/  LDC R2, c[0x0][0x360] ;  /* 0x0000d800ff027b82 */ /* 0x000ea20000000800 */
[----:B0-----:R-:W-:-:S02]  /*0080*/  IMAD R13, R13, UR4, R0 ;  /* 0x000000040d0d7c24 */ /* 0x001fc4000f8e0200 */
[----:B--2---:R-:W-:-:S05]  /*0090*/  IMAD R0, R2, UR5, R3 ;  /* 0x0000000502007c24 */ /* 0x004fca000f8e0203 */
[----:B------:R-:W-:-:S04]  /*00a0*/  VIMNMX R2, PT, PT, R13, R0, !PT ;  /* 0x000000000d027248 */ /* 0x000fc80007fe0100 */
[----:B-1----:R-:W-:-:S13]  /*00b0*/  ISETP.GE.AND P0, PT, R2, UR20, PT ;  /* 0x0000001402007c0c */ /* 0x002fda000bf06270 */
[----:B------:R-:W-:Y:S05]  /*00c0*/  @P0 EXIT ;  /* 0x000000000000094d */ /* 0x000fea0003800000 */
[----:B------:R-:W-:Y:S01]  /*00d0*/  UISETP.GE.U32.AND UP0, UPT, UR20, 0x8, UPT ;  /* 0x000000081400788c */ /* 0x000fe2000bf06070 */
[----:B------:R-:W-:Y:S02]  /*00e0*/  HFMA2 R12, -RZ, RZ, 0, 0 ;  /* 0x00000000ff0c7431 */ /* 0x000fe400000001ff */
[----:B------:R-:W-:Y:S01]  /*00f0*/  IMAD R13, R13, UR20, RZ ;  /* 0x000000140d0d7c24 */ /* 0x000fe2000f8e02ff */
[----:B------:R-:W-:Y:S01]  /*0100*/  UMOV UR4, URZ ;  /* 0x000000ff00047c82 */ /* 0x000fe20008000000 */
[----:B------:R-:W0:Y:S04]  /*0110*/  LDCU.64 UR18, c[0x0][0x358] ;  /* 0x00006b00ff1277ac */ /* 0x000e280008000a00 */
[----:B------:R-:W-:Y:S05]  /*0120*/  BRA.U !UP0, `(.L_x_8) ;  /* 0x0000000508047547 */ /* 0x000fea000b800000 */
[----:B------:R-:W1:Y:S01]  /*0130*/  LDCU.128 UR24, c[0x0][0x380] ;  /* 0x00007000ff1877ac */ /* 0x000e620008000c00 */
[----:B------:R-:W-:Y:S02]  /*0140*/  MOV R12, RZ ;  /* 0x000000ff000c7202 */ /* 0x000fe40000000f00 */
[----:B------:R-:W-:Y:S01]  /*0150*/  MOV R14, R0 ;  /* 0x00000000000e7202 */ /* 0x000fe20000000f00 */
[----:B------:R-:W-:-:S04]  /*0160*/  ULOP3.LUT UR4, UR20, 0x7ffffff8, URZ, 0xc0, !UPT ;  /* 0x7ffffff814047892 */ /* 0x000fc8000f8ec0ff */
[----:B------:R-:W-:Y:S01]  /*0170*/  UIADD3 UR5, UPT, UPT, -UR4, URZ, URZ ;  /* 0x000000ff04057290 */ /* 0x000fe2000fffe1ff */
[----:B-1----:R-:W-:Y:S01]  /*0180*/  MOV R2, UR24 ;  /* 0x0000001800027c02 */ /* 0x002fe20008000f00 */
[----:B------:R-:W-:Y:S01]  /*0190*/  UIMAD.WIDE UR6, UR20, 0x8, UR26 ;  /* 0x00000008140678a5 */ /* 0x000fe2000f8e021a */
[----:B------:R-:W-:Y:S01]  /*01a0*/  MOV R3, UR25 ;  /* 0x0000001900037c02 */ /* 0x000fe20008000f00 */
[----:B------:R-:W-:Y:S02]  /*01b0*/  UIMAD.WIDE UR8, UR20, 0xc, UR26 ;  /* 0x0000000c140878a5 */ /* 0x000fe4000f8e021a */
[----:B------:R-:W-:Y:S01]  /*01c0*/  UIMAD.WIDE UR10, UR20, 0x10, UR26 ;  /* 0x00000010140a78a5 */ /* 0x000fe2000f8e021a */
[----:B------:R-:W-:Y:S01]  /*01d0*/  IMAD.WIDE.U32 R2, R13, 0x4, R2 ;  /* 0x000000040d027825 */ /* 0x000fe200078e0002 */
[----:B------:R-:W-:Y:S02]  /*01e0*/  UIMAD.WIDE UR12, UR20, 0x14, UR26 ;  /* 0x00000014140c78a5 */ /* 0x000fe4000f8e021a */
[----:B------:R-:W-:Y:S01]  /*01f0*/  UIMAD.WIDE UR14, UR20, 0x18, UR26 ;  /* 0x00000018140e78a5 */ /* 0x000fe2000f8e021a */
[----:B------:R-:W-:Y:S01]  /*0200*/  IADD3 R2, P0, PT, R2, 0x10, RZ ;  /* 0x0000001002027810 */ /* 0x000fe20007f1e0ff */
[----:B------:R-:W-:-:S03]  /*0210*/  UIMAD.WIDE UR16, UR20, 0x1c, UR26 ;  /* 0x0000001c141078a5 */ /* 0x000fc6000f8e021a */
[----:B------:R-:W-:-:S09]  /*0220*/  IADD3.X R3, PT, PT, RZ, R3, RZ, P0, !PT ;  /* 0x00000003ff037210 */ /* 0x000fd200007fe4ff */
.L_x_9:
[----:B------:R-:W-:Y:S01]  /*0230*/  UIMAD.WIDE UR22, UR20, 0x4, UR26 ;  /* 0x00000004141678a5 */ /* 0x000fe2000f8e021a */
[----:B------:R-:W-:Y:S02]  /*0240*/  IMAD.MOV.U32 R23, RZ, RZ, 0x4 ;  /* 0x00000004ff177424 */ /* 0x000fe400078e00ff */
[----:B------:R-:W-:Y:S01]  /*0250*/  HFMA2 R11, -RZ, RZ, 0, 2.384185791015625e-07 ;  /* 0x00000004ff0b7431 */ /* 0x000fe200000001ff */
[----:B------:R-:W-:Y:S01]  /*0260*/  MOV R25, 0x4 ;  /* 0x0000000400197802 */ /* 0x000fe20000000f00 */
[----:B0-----:R-:W2:Y:S01]  /*0270*/  LDG.E R21, desc[UR18][R2.64+-0x10] ;  /* 0xfffff01202157981 */ /* 0x001ea2000c1e1900 */
[C---:B------:R-:W-:Y:S01]  /*0280*/  IMAD.WIDE R22, R14.reuse, R23, UR26 ;  /* 0x0000001a0e167e25 */ /* 0x040fe2000f8e0217 */
[----:B------:R-:W-:Y:S02]  /*0290*/  MOV R8, UR22 ;  /* 0x0000001600087c02 */ /* 0x000fe40008000f00 */
[----:B------:R-:W-:Y:S01]  /*02a0*/  MOV R9, UR23 ;  /* 0x0000001700097c02 */ /* 0x000fe20008000f00 */
[----:B------:R-:W3:Y:S02]  /*02b0*/  LDG.E R19, desc[UR18][R2.64+-0xc] ;  /* 0xfffff41202137981 */ /* 0x000ee4000c1e1900 */
[----:B------:R-:W-:-:S02]  /*02c0*/  IMAD.WIDE R8, R14, 0x4, R8 ;  /* 0x000000040e087825 */ /* 0x000fc400078e0208 */
[----:B------:R-:W2:Y:S01]  /*02d0*/  LDG.E R22, desc[UR18][R22.64] ;  /* 0x0000001216167981 */ /* 0x000ea2000c1e1900 */
[----:B------:R-:W-:Y:S01]  /*02e0*/  MOV R5, 0x4 ;  /* 0x0000000400057802 */ /* 0x000fe20000000f00 */
[C---:B------:R-:W-:Y:S02]  /*02f0*/  IMAD.WIDE R24, R14.reuse, R25, UR6 ;  /* 0x000000060e187e25 */ /* 0x040fe4000f8e0219 */
[----:B------:R0:W3:Y:S02]  /*0300*/  LDG.E R20, desc[UR18][R8.64] ;  /* 0x0000001208147981 */ /* 0x0000e4000c1e1900 */
[----:B------:R-:W-:Y:S02]  /*0310*/  IMAD.WIDE R10, R14, R11, UR8 ;  /* 0x000000080e0a7e25 */ /* 0x000fe4000f8e020b */
[----:B------:R-:W4:Y:S04]  /*0320*/  LDG.E R18, desc[UR18][R24.64] ;  /* 0x0000001218127981 */ /* 0x000f28000c1e1900 */
[----:B------:R-:W4:Y:S01]  /*0330*/  LDG.E R17, desc[UR18][R2.64+-0x8] ;  /* 0xfffff81202117981 */ /* 0x000f22000c1e1900 */
[----:B0-----:R-:W-:-:S02]  /*0340*/  HFMA2 R9, -RZ, RZ, 0, 2.384185791015625e-07 ;  /* 0x00000004ff097431 */ /* 0x001fc400000001ff */
[----:B------:R-:W-:Y:S01]  /*0350*/  IMAD.MOV.U32 R7, RZ, RZ, 0x4 ;  /* 0x00000004ff077424 */ /* 0x000fe200078e00ff */
[----:B------:R0:W5:Y:S01]  /*0360*/  LDG.E R16, desc[UR18][R10.64] ;  /* 0x000000120a107981 */ /* 0x000162000c1e1900 */
[----:B------:R-:W-:-:S03]  /*0370*/  IMAD.WIDE R4, R14, R5, UR10 ;  /* 0x0000000a0e047e25 */ /* 0x000fc6000f8e0205 */
[----:B------:R-:W5:Y:S01]  /*0380*/  LDG.E R15, desc[UR18][R2.64+-0x4] ;  /* 0xfffffc12020f7981 */ /* 0x000f62000c1e1900 */
[C---:B------:R-:W-:Y:S01]  /*0390*/  IMAD.WIDE R6, R14.reuse, R7, UR12 ;  /* 0x0000000c0e067e25 */ /* 0x040fe2000f8e0207 */
[----:B------:R-:W-:Y:S02]  /*03a0*/  MOV R27, 0x4 ;  /* 0x00000004001b7802 */ /* 0x000fe40000000f00 */
[----:B------:R1:W5:Y:S01]  /*03b0*/  LDG.E R4, desc[UR18][R4.64] ;  /* 0x0000001204047981 */ /* 0x000362000c1e1900 */
[----:B------:R-:W-:-:S03]  /*03c0*/  IMAD.WIDE R8, R14, R9, UR14 ;  /* 0x0000000e0e087e25 */ /* 0x000fc6000f8e0209 */
[----:B------:R-:W5:Y:S01]  /*03d0*/  LDG.E R23, desc[UR18][R2.64] ;  /* 0x0000001202177981 */ /* 0x000f62000c1e1900 */
[----:B0-----:R-:W-:-:S03]  /*03e0*/  IMAD.WIDE R10, R14, R27, UR16 ;  /* 0x000000100e0a7e25 */ /* 0x001fc6000f8e021b */
[----:B------:R-:W5:Y:S04]  /*03f0*/  LDG.E R7, desc[UR18][R6.64] ;  /* 0x0000001206077981 */ /* 0x000f68000c1e1900 */
[----:B------:R-:W5:Y:S04]  /*0400*/  LDG.E R24, desc[UR18][R2.64+0x4] ;  /* 0x0000041202187981 */ /* 0x000f68000c1e1900 */
[----:B------:R-:W5:Y:S04]  /*0410*/  LDG.E R8, desc[UR18][R8.64] ;  /* 0x0000001208087981 */ /* 0x000f68000c1e1900 */
[----:B------:R-:W5:Y:S04]  /*0420*/  LDG.E R25, desc[UR18][R2.64+0x8] ;  /* 0x0000081202197981 */ /* 0x000f68000c1e1900 */
[----:B------:R-:W5:Y:S04]  /*0430*/  LDG.E R10, desc[UR18][R10.64] ;  /* 0x000000120a0a7981 */ /* 0x000f68000c1e1900 */
[----:B------:R0:W5:Y:S01]  /*0440*/  LDG.E R27, desc[UR18][R2.64+0xc] ;  /* 0x00000c12021b7981 */ /* 0x000162000c1e1900 */
[----:B------:R-:W-:-:S04]  /*0450*/  UIADD3 UR5, UPT, UPT, UR5, 0x8, URZ ;  /* 0x0000000805057890 */ /* 0x000fc8000fffe0ff */
[----:B------:R-:W-:Y:S01]  /*0460*/  UISETP.NE.AND UP0, UPT, UR5, URZ, UPT ;  /* 0x000000ff0500728c */ /* 0x000fe2000bf05270 */
[----:B-1----:R-:W-:Y:S02]  /*0470*/  MOV R5, UR20 ;  /* 0x0000001400057c02 */ /* 0x002fe40008000f00 */
[----:B0-----:R-:W-:Y:S02]  /*0480*/  IADD3 R2, P0, PT, R2, 0x20, RZ ;  /* 0x0000002002027810 */ /* 0x001fe40007f1e0ff */
[----:B------:R-:W-:Y:S02]  /*0490*/  LEA R14, R5, R14, 0x3 ;  /* 0x0000000e050e7211 */ /* 0x000fe400078e18ff */
[----:B------:R-:W-:Y:S01]  /*04a0*/  IADD3.X R3, PT, PT, RZ, R3, RZ, P0, !PT ;  /* 0x00000003ff037210 */ /* 0x000fe200007fe4ff */
[----:B--2---:R-:W-:-:S04]  /*04b0*/  FFMA R22, R21, R22, R12 ;  /* 0x0000001615167223 */ /* 0x004fc8000000000c */
[----:B---3--:R-:W-:-:S04]  /*04c0*/  FFMA R20, R19, R20, R22 ;  /* 0x0000001413147223 */ /* 0x008fc80000000016 */
[----:B----4-:R-:W-:-:S04]  /*04d0*/  FFMA R18, R17, R18, R20 ;  /* 0x0000001211127223 */ /* 0x010fc80000000014 */
[----:B-----5:R-:W-:-:S04]  /*04e0*/  FFMA R16, R15, R16, R18 ;  /* 0x000000100f107223 */ /* 0x020fc80000000012 */
[----:B------:R-:W-:-:S04]  /*04f0*/  FFMA R23, R23, R4, R16 ;  /* 0x0000000417177223 */ /* 0x000fc80000000010 */
[----:B------:R-:W-:-:S04]  /*0500*/  FFMA R24, R24, R7, R23 ;  /* 0x0000000718187223 */ /* 0x000fc80000000017 */
[----:B------:R-:W-:-:S04]  /*0510*/  FFMA R8, R25, R8, R24 ;  /* 0x0000000819087223 */ /* 0x000fc80000000018 */
[----:B------:R-:W-:Y:S01]  /*0520*/  FFMA R12, R27, R10, R8 ;  /* 0x0000000a1b0c7223 */ /* 0x000fe20000000008 */
[----:B------:R-:W-:Y:S06]  /*0530*/  BRA.U UP0, `(.L_x_9) ;  /* 0xfffffffd003c7547 */ /* 0x000fec000b83ffff */
.L_x_8:
[----:B------:R-:W-:-:S04]  /*0540*/  ULOP3.LUT UR6, UR20, 0x7, URZ, 0xc0, !UPT ;  /* 0x0000000714067892 */ /* 0x000fc8000f8ec0ff */
[----:B------:R-:W-:-:S09]  /*0550*/  UISETP.NE.AND UP0, UPT, UR6, URZ, UPT ;  /* 0x000000ff0600728c */ /* 0x000fd2000bf05270 */
[----:B------:R-:W-:Y:S05]  /*0560*/  BRA.U !UP0, `(.L_x_10) ;  /* 0x0000000508387547 */ /* 0x000fea000b800000 */
[----:B------:R-:W-:Y:S02]  /*0570*/  UISETP.GE.U32.AND UP0, UPT, UR6, 0x4, UPT ;  /* 0x000000040600788c */ /* 0x000fe4000bf06070 */
[----:B------:R-:W-:-:S04]  /*0580*/  ULOP3.LUT UR5, UR20, 0x3, URZ, 0xc0, !UPT ;  /* 0x0000000314057892 */ /* 0x000fc8000f8ec0ff */
[----:B------:R-:W-:-:S03]  /*0590*/  UISETP.NE.AND UP1, UPT, UR5, URZ, UPT ;  /* 0x000000ff0500728c */ /* 0x000fc6000bf25270 */
[----:B------:R-:W-:Y:S08]  /*05a0*/  BRA.U !UP0, `(.L_x_11) ;  /* 0x00000001087c7547 */ /* 0x000ff0000b800000 */
[----:B------:R-:W1:Y:S01]  /*05b0*/  LDC.64 R6, c[0x0][0x388] ;  /* 0x0000e200ff067b82 */ /* 0x000e620000000a00 */
[----:B------:R-:W2:Y:S01]  /*05c0*/  LDCU.64 UR6, c[0x0][0x380] ;  /* 0x00007000ff0677ac */ /* 0x000ea20008000a00 */
[----:B------:R-:W-:Y:S01]  /*05d0*/  IMAD.U32 R9, RZ, RZ, UR4 ;  /* 0x00000004ff097e24 */ /* 0x000fe2000f8e00ff */
[C---:B------:R-:W-:Y:S02]  /*05e0*/  IADD3 R3, PT, PT, R13.reuse, UR4, RZ ;  /* 0x000000040d037c10 */ /* 0x040fe4000fffe0ff */
[----:B------:R-:W-:Y:S01]  /*05f0*/  IADD3 R10, P0, PT, R13, UR4, RZ ;  /* 0x000000040d0a7c10 */ /* 0x000fe2000ff1e0ff */
[----:B------:R-:W-:Y:S01]  /*0600*/  IMAD R9, R9, UR20, R0 ;  /* 0x0000001409097c24 */ /* 0x000fe2000f8e0200 */
[----:B------:R-:W-:Y:S01]  /*0610*/  MOV R11, UR20 ;  /* 0x00000014000b7c02 */ /* 0x000fe20008000f00 */
[----:B------:R-:W3:Y:S01]  /*0620*/  LDC.64 R4, c[0x0][0x380] ;  /* 0x0000e000ff047b82 */ /* 0x000ee20000000a00 */
[----:B------:R-:W-:Y:S01]  /*0630*/  MOV R15, UR20 ;  /* 0x00000014000f7c02 */ /* 0x000fe20008000f00 */
[----:B-1----:R-:W-:Y:S01]  /*0640*/  IMAD.WIDE R6, R9, 0x4, R6 ;  /* 0x0000000409067825 */ /* 0x002fe200078e0206 */
[----:B------:R-:W-:-:S05]  /*0650*/  MOV R9, UR20 ;  /* 0x0000001400097c02 */ /* 0x000fca0008000f00 */
[----:B------:R-:W-:Y:S02]  /*0660*/  IMAD.WIDE R8, R9, 0x4, R6 ;  /* 0x0000000409087825 */ /* 0x000fe400078e0206 */
[----:B0-----:R-:W4:Y:S02]  /*0670*/  LDG.E R6, desc[UR18][R6.64] ;  /* 0x0000001206067981 */ /* 0x001f24000c1e1900 */
[----:B---3--:R-:W-:Y:S01]  /*0680*/  IMAD.WIDE.U32 R4, R3, 0x4, R4 ;  /* 0x0000000403047825 */ /* 0x008fe200078e0004 */
[----:B------:R-:W-:Y:S01]  /*0690*/  IADD3.X R3, PT, PT, RZ, RZ, RZ, P0, !PT ;  /* 0x000000ffff037210 */ /* 0x000fe200007fe4ff */
[----:B------:R-:W3:Y:S01]  /*06a0*/  LDG.E R17, desc[UR18][R8.64] ;  /* 0x0000001208117981 */ /* 0x000ee2000c1e1900 */
[----:B--2---:R-:W-:-:S03]  /*06b0*/  LEA R2, P0, R10, UR6, 0x2 ;  /* 0x000000060a027c11 */ /* 0x004fc6000f8010ff */
[----:B------:R-:W4:Y:S01]  /*06c0*/  LDG.E R5, desc[UR18][R4.64] ;  /* 0x0000001204057981 */ /* 0x000f22000c1e1900 */
[----:B------:R-:W-:Y:S01]  /*06d0*/  LEA.HI.X R3, R10, UR7, R3, 0x2, P0 ;  /* 0x000000070a037c11 */ /* 0x000fe200080f1403 */
[----:B------:R-:W-:-:S04]  /*06e0*/  IMAD.WIDE R10, R11, 0x4, R8 ;  /* 0x000000040b0a7825 */ /* 0x000fc800078e0208 */
[----:B------:R-:W3:Y:S01]  /*06f0*/  LDG.E R16, desc[UR18][R2.64+0x4] ;  /* 0x0000041202107981 */ /* 0x000ee2000c1e1900 */
[----:B------:R-:W-:-:S03]  /*0700*/  IMAD.WIDE R14, R15, 0x4, R10 ;  /* 0x000000040f0e7825 */ /* 0x000fc600078e020a */
[----:B------:R-:W2:Y:S04]  /*0710*/  LDG.E R19, desc[UR18][R10.64] ;  /* 0x000000120a137981 */ /* 0x000ea8000c1e1900 */
[----:B------:R-:W2:Y:S04]  /*0720*/  LDG.E R18, desc[UR18][R2.64+0x8] ;  /* 0x0000081202127981 */ /* 0x000ea8000c1e1900 */
[----:B------:R-:W5:Y:S04]  /*0730*/  LDG.E R20, desc[UR18][R2.64+0xc] ;  /* 0x00000c1202147981 */ /* 0x000f68000c1e1900 */
[----:B------:R-:W5:Y:S01]  /*0740*/  LDG.E R14, desc[UR18][R14.64] ;  /* 0x000000120e0e7981 */ /* 0x000f62000c1e1900 */
[----:B------:R-:W-:Y:S01]  /*0750*/  UIADD3 UR4, UPT, UPT, UR4, 0x4, URZ ;  /* 0x0000000404047890 */ /* 0x000fe2000fffe0ff */
[----:B----4-:R-:W-:-:S04]  /*0760*/  FFMA R5, R5, R6, R12 ;  /* 0x0000000605057223 */ /* 0x010fc8000000000c */
[----:B---3--:R-:W-:-:S04]  /*0770*/  FFMA R5, R16, R17, R5 ;  /* 0x0000001110057223 */ /* 0x008fc80000000005 */
[----:B--2---:R-:W-:-:S04]  /*0780*/  FFMA R5, R18, R19, R5 ;  /* 0x0000001312057223 */ /* 0x004fc80000000005 */
[----:B-----5:R-:W-:-:S07]  /*0790*/  FFMA R12, R20, R14, R5 ;  /* 0x0000000e140c7223 */ /* 0x020fce0000000005 */
.L_x_11:
[----:B------:R-:W-:Y:S05]  /*07a0*/  BRA.U !UP1, `(.L_x_10) ;  /* 0x0000000109a87547 */ /* 0x000fea000b800000 */
[----:B------:R-:W-:Y:S01]  /*07b0*/  UISETP.NE.AND UP0, UPT, UR5, 0x1, UPT ;  /* 0x000000010500788c */ /* 0x000fe2000bf05270 */
[----:B------:R-:W-:Y:S01]  /*07c0*/  MOV R7, UR4 ;  /* 0x0000000400077c02 */ /* 0x000fe20008000f00 */
[----:B------:R-:W-:Y:S02]  /*07d0*/  ULOP3.LUT UR5, UR20, 0x1, URZ, 0xc0, !UPT ;  /* 0x0000000114057892 */ /* 0x000fe4000f8ec0ff */
[----:B------:R-:W-:Y:S02]  /*07e0*/  MOV R15, UR20 ;  /* 0x00000014000f7c02 */ /* 0x000fe40008000f00 */
[----:B------:R-:W-:Y:S01]  /*07f0*/  UISETP.NE.U32.AND UP1, UPT, UR5, 0x1, UPT ;  /* 0x000000010500788c */ /* 0x000fe2000bf25070 */
[----:B------:R-:W-:-:S04]  /*0800*/  PLOP3.LUT P1, PT, PT, PT, UP0, 0x80, 0x8 ;  /* 0x000000000008781c */ /* 0x000fc80003f2f008 */
[----:B------:R-:W1:Y:S01]  /*0810*/  @UP0 LDCU.128 UR8, c[0x0][0x380] ;  /* 0x00007000ff0807ac */ /* 0x000e620008000c00 */
[----:B------:R-:W-:Y:S01]  /*0820*/  PLOP3.LUT P0, PT, PT, PT, UP1, 0x80, 0x8 ;  /* 0x000000000008781c */ /* 0x000fe20003f0f018 */
[----:B------:R-:W2:Y:S04]  /*0830*/  @UP0 LDCU.64 UR6, c[0x0][0x380] ;  /* 0x00007000ff0607ac */ /* 0x000ea80008000a00 */
[----:B------:R-:W3:Y:S03]  /*0840*/  @!UP1 LDCU.128 UR12, c[0x0][0x380] ;  /* 0x00007000ff0c97ac */ /* 0x000ee60008000c00 */
[C---:B------:R-:W-:Y:S02]  /*0850*/  @P1 IADD3 R3, PT, PT, R13.reuse, UR4, RZ ;  /* 0x000000040d031c10 */ /* 0x040fe4000fffe0ff */
[----:B------:R-:W-:Y:S01]  /*0860*/  @P1 IADD3 R6, P2, PT, R13, UR4, RZ ;  /* 0x000000040d061c10 */ /* 0x000fe2000ff5e0ff */
[----:B------:R-:W-:Y:S01]  /*0870*/  @UP0 UIADD3 UR4, UPT, UPT, UR4, 0x2, URZ ;  /* 0x0000000204040890 */ /* 0x000fe2000fffe0ff */
[----:B-1----:R-:W-:Y:S01]  /*0880*/  MOV R11, UR9 ;  /* 0x00000009000b7c02 */ /* 0x002fe20008000f00 */
[----:B------:R-:W-:Y:S01]  /*0890*/  IMAD.U32 R10, RZ, RZ, UR8 ;  /* 0x00000008ff0a7e24 */ /* 0x000fe2000f8e00ff */
[----:B------:R-:W-:-:S02]  /*08a0*/  MOV R4, UR10 ;  /* 0x0000000a00047c02 */ /* 0x000fc40008000f00 */
[----:B------:R-:W-:Y:S01]  /*08b0*/  MOV R5, UR11 ;  /* 0x0000000b00057c02 */ /* 0x000fe20008000f00 */
[----:B------:R-:W-:-:S04]  /*08c0*/  @P1 IMAD.WIDE.U32 R10, R3, 0x4, R10 ;  /* 0x00000004030a1825 */ /* 0x000fc800078e000a */
[----:B------:R-:W-:Y:S01]  /*08d0*/  @P1 IMAD R3, R7, UR20, R0 ;  /* 0x0000001407031c24 */ /* 0x000fe2000f8e0200 */
[----:B------:R-:W-:Y:S01]  /*08e0*/  @P1 IADD3.X R7, PT, PT, RZ, RZ, RZ, P2, !PT ;  /* 0x000000ffff071210 */ /* 0x000fe200017fe4ff */
[----:B------:R-:W-:Y:S01]  /*08f0*/  IMAD.U32 R19, RZ, RZ, UR4 ;  /* 0x00000004ff137e24 */ /* 0x000fe2000f8e00ff */
[C---:B--2---:R-:W-:Y:S01]  /*0900*/  @P1 LEA R2, P2, R6.reuse, UR6, 0x2 ;  /* 0x0000000606021c11 */ /* 0x044fe2000f8410ff */
[----:B------:R-:W-:Y:S01]  /*0910*/  @P1 IMAD.WIDE R4, R3, 0x4, R4 ;  /* 0x0000000403041825 */ /* 0x000fe200078e0204 */
[----:B------:R-:W-:Y:S01]  /*0920*/  @!P0 IADD3 R17, PT, PT, R13, UR4, RZ ;  /* 0x000000040d118c10 */ /* 0x000fe2000fffe0ff */
[----:B0-----:R-:W2:Y:S01]  /*0930*/  @P1 LDG.E R11, desc[UR18][R10.64] ;  /* 0x000000120a0b1981 */ /* 0x001ea2000c1e1900 */
[----:B------:R-:W-:Y:S01]  /*0940*/  @P1 LEA.HI.X R3, R6, UR7, R7, 0x2, P2 ;  /* 0x0000000706031c11 */ /* 0x000fe200090f1407 */
[----:B------:R-:W-:Y:S01]  /*0950*/  @!P0 IMAD R19, R19, UR20, R0 ;  /* 0x0000001413138c24 */ /* 0x000fe2000f8e0200 */
[----:B---3--:R-:W-:Y:S01]  /*0960*/  MOV R6, UR12 ;  /* 0x0000000c00067c02 */ /* 0x008fe20008000f00 */
[----:B------:R-:W-:Y:S01]  /*0970*/  @P1 IMAD.WIDE R14, R15, 0x4, R4 ;  /* 0x000000040f0e1825 */ /* 0x000fe200078e0204 */
[----:B------:R-:W-:Y:S01]  /*0980*/  MOV R7, UR13 ;  /* 0x0000000d00077c02 */ /* 0x000fe20008000f00 */
[----:B------:R-:W2:Y:S01]  /*0990*/  @P1 LDG.E R4, desc[UR18][R4.64] ;  /* 0x0000001204041981 */ /* 0x000ea2000c1e1900 */
[----:B------:R-:W-:-:S02]  /*09a0*/  MOV R8, UR14 ;  /* 0x0000000e00087c02 */ /* 0x000fc40008000f00 */
[----:B------:R-:W-:Y:S01]  /*09b0*/  MOV R9, UR15 ;  /* 0x0000000f00097c02 */ /* 0x000fe20008000f00 */
[----:B------:R-:W-:Y:S01]  /*09c0*/  @!P0 IMAD.WIDE.U32 R6, R17, 0x4, R6 ;  /* 0x0000000411068825 */ /* 0x000fe200078e0006 */
[----:B------:R-:W3:Y:S03]  /*09d0*/  @P1 LDG.E R14, desc[UR18][R14.64] ;  /* 0x000000120e0e1981 */ /* 0x000ee6000c1e1900 */
[----:B------:R-:W-:Y:S01]  /*09e0*/  @!P0 IMAD.WIDE R8, R19, 0x4, R8 ;  /* 0x0000000413088825 */ /* 0x000fe200078e0208 */
[----:B------:R-:W3:Y:S04]  /*09f0*/  @P1 LDG.E R2, desc[UR18][R2.64+0x4] ;  /* 0x0000041202021981 */ /* 0x000ee8000c1e1900 */
[----:B------:R-:W4:Y:S04]  /*0a00*/  @!P0 LDG.E R7, desc[UR18][R6.64] ;  /* 0x0000001206078981 */ /* 0x000f28000c1e1900 */
[----:B------:R-:W4:Y:S01]  /*0a10*/  @!P0 LDG.E R8, desc[UR18][R8.64] ;  /* 0x0000001208088981 */ /* 0x000f22000c1e1900 */
[----:B--2---:R-:W-:-:S04]  /*0a20*/  @P1 FFMA R11, R11, R4, R12 ;  /* 0x000000040b0b1223 */ /* 0x004fc8000000000c */
[----:B---3--:R-:W-:-:S04]  /*0a30*/  @P1 FFMA R12, R2, R14, R11 ;  /* 0x0000000e020c1223 */ /* 0x008fc8000000000b */
[----:B----4-:R-:W-:-:S07]  /*0a40*/  @!P0 FFMA R12, R7, R8, R12 ;  /* 0x00000008070c8223 */ /* 0x010fce000000000c */
.L_x_10:
[----:B------:R-:W1:Y:S01]  /*0a50*/  LDC.64 R2, c[0x0][0x390] ;  /* 0x0000e400ff027b82 */ /* 0x000e620000000a00 */
[----:B------:R-:W-:-:S05]  /*0a60*/  IADD3 R13, PT, PT, R0, R13, RZ ;  /* 0x0000000d000d7210 */ /* 0x000fca0007ffe0ff */
[----:B-1----:R-:W-:-:S05]  /*0a70*/  IMAD.WIDE R2, R13, 0x4, R2 ;  /* 0x000000040d027825 */ /* 0x002fca00078e0202 */
[----:B0-----:R-:W-:Y:S01]  /*0a80*/  STG.E desc[UR18][R2.64], R12 ;  /* 0x0000000c02007986 */ /* 0x001fe2000c101912 */
[----:B------:R-:W-:Y:S05]  /*0a90*/  EXIT ;  /* 0x000000000000794d */ /* 0x000fea0003800000 */
.L_x_12:
        /* <DEDUP_REMOVED lines=14> */
.L_x_14:


//--------------------- .nv.shared._Z13matmul_sharedPfS_S_ii --------------------------
	.section	.nv.shared._Z13matmul_sharedPfS_S_ii,"aw",@nobits
	.sectionflags	@""
	.align	16
	.zero		1024


//--------------------- .nv.shared.reserved.0     --------------------------
	.section	.nv.shared.reserved.0,"aw",@nobits
	.weak		__nv_reservedSMEM_offset_0_alias
	.size		__nv_reservedSMEM_offset_0_alias, 0, 64
	.other		__nv_reservedSMEM_offset_0_alias,@"STO_CUDA_RESERVED_SHARED STV_DEFAULT"
__nv_reservedSMEM_offset_0_alias:
	.zero		0
	.zero		64


//--------------------- .nv.shared._Z16matmul_no_sharedPfS_S_i --------------------------
	.section	.nv.shared._Z16matmul_no_sharedPfS_S_i,"aw",@nobits
	.sectionflags	@""
	.align	16
	.zero		1024


//--------------------- .nv.constant0._Z13matmul_sharedPfS_S_ii --------------------------
	.section	.nv.constant0._Z13matmul_sharedPfS_S_ii,"a",@progbits
	.sectionflags	@""
	.align	4
.nv.constant0._Z13matmul_sharedPfS_S_ii:
	.zero		928


//--------------------- .nv.constant0._Z16matmul_no_sharedPfS_S_i --------------------------
	.section	.nv.constant0._Z16matmul_no_sharedPfS_S_i,"a",@progbits
	.sectionflags	@""
	.align	4
.nv.constant0._Z16matmul_no_sharedPfS_S_i:
	.zero		924


//--------------------- SYMBOLS --------------------------

	.type		.nv.reservedSmem.offset0,@object
	.size		.nv.reservedSmem.offset0,0x4
	.type		.nv.reservedSmem.cap,@object
	.size		.nv.reservedSmem.cap,0x4
